//
// Generated by NVIDIA NVVM Compiler
//
// Compiler Build ID: CL-36424714
// Cuda compilation tools, release 13.0, V13.0.88
// Based on NVVM 20.0.0
//

.version 9.0
.target sm_100
.address_size 64

	// .globl	_Z10find_valuePclPllS0_S0_lliS_iS0_
.extern .func __assertfail
(
	.param .b64 __assertfail_param_0,
	.param .b64 __assertfail_param_1,
	.param .b32 __assertfail_param_2,
	.param .b64 __assertfail_param_3,
	.param .b64 __assertfail_param_4
)
;
.global .align 1 .b8 __unnamed_1[98] = {118, 111, 105, 100, 32, 102, 105, 110, 100, 95, 118, 97, 108, 117, 101, 40, 99, 104, 97, 114, 32, 42, 44, 32, 108, 111, 110, 103, 44, 32, 108, 111, 110, 103, 32, 42, 44, 32, 108, 111, 110, 103, 44, 32, 108, 111, 110, 103, 32, 42, 44, 32, 108, 111, 110, 103, 32, 42, 44, 32, 108, 111, 110, 103, 44, 32, 108, 111, 110, 103, 44, 32, 105, 110, 116, 44, 32, 99, 104, 97, 114, 32, 42, 44, 32, 105, 110, 116, 44, 32, 108, 111, 110, 103, 32, 42, 41};
.global .align 1 .b8 $str[8] = {105, 32, 60, 61, 32, 51, 53};
.global .align 1 .b8 $str$1[27] = {47, 116, 109, 112, 47, 115, 97, 115, 115, 95, 99, 117, 95, 103, 55, 122, 106, 122, 113, 122, 48, 47, 107, 46, 99, 117};
.global .align 1 .b8 $str$2[6] = {102, 97, 108, 115, 101};
.global .align 1 .b8 $str$3[35] = {115, 116, 114, 105, 110, 103, 95, 101, 110, 100, 95, 105, 110, 100, 101, 120, 32, 62, 61, 32, 110, 101, 119, 95, 108, 105, 110, 101, 95, 115, 116, 97, 114, 116};

.visible .entry _Z10find_valuePclPllS0_S0_lliS_iS0_(
	.param .u64 .ptr .align 1 _Z10find_valuePclPllS0_S0_lliS_iS0__param_0,
	.param .u64 _Z10find_valuePclPllS0_S0_lliS_iS0__param_1,
	.param .u64 .ptr .align 1 _Z10find_valuePclPllS0_S0_lliS_iS0__param_2,
	.param .u64 _Z10find_valuePclPllS0_S0_lliS_iS0__param_3,
	.param .u64 .ptr .align 1 _Z10find_valuePclPllS0_S0_lliS_iS0__param_4,
	.param .u64 .ptr .align 1 _Z10find_valuePclPllS0_S0_lliS_iS0__param_5,
	.param .u64 _Z10find_valuePclPllS0_S0_lliS_iS0__param_6,
	.param .u64 _Z10find_valuePclPllS0_S0_lliS_iS0__param_7,
	.param .u32 _Z10find_valuePclPllS0_S0_lliS_iS0__param_8,
	.param .u64 .ptr .align 1 _Z10find_valuePclPllS0_S0_lliS_iS0__param_9,
	.param .u32 _Z10find_valuePclPllS0_S0_lliS_iS0__param_10,
	.param .u64 .ptr .align 1 _Z10find_valuePclPllS0_S0_lliS_iS0__param_11
)
{
	.reg .pred 	%p<30>;
	.reg .b16 	%rs<7>;
	.reg .b32 	%r<97>;
	.reg .b64 	%rd<131>;

	ld.param.u64 	%rd44, [_Z10find_valuePclPllS0_S0_lliS_iS0__param_0];
	ld.param.u64 	%rd38, [_Z10find_valuePclPllS0_S0_lliS_iS0__param_1];
	ld.param.u64 	%rd40, [_Z10find_valuePclPllS0_S0_lliS_iS0__param_3];
	ld.param.u64 	%rd41, [_Z10find_valuePclPllS0_S0_lliS_iS0__param_4];
	ld.param.u64 	%rd42, [_Z10find_valuePclPllS0_S0_lliS_iS0__param_5];
	ld.param.u64 	%rd45, [_Z10find_valuePclPllS0_S0_lliS_iS0__param_9];
	cvta.to.global.u64 	%rd1, %rd44;
	cvta.to.global.u64 	%rd2, %rd45;
	mov.u32 	%r44, %ctaid.x;
	mov.u32 	%r45, %ntid.x;
	mul.lo.s32 	%r1, %r44, %r45;
	mov.u32 	%r46, %nctaid.x;
	mul.lo.s32 	%r47, %r45, %r46;
	cvt.s64.s32 	%rd3, %r47;
	add.s64 	%rd46, %rd3, %rd40;
	add.s64 	%rd4, %rd46, -1;
	or.b64  	%rd47, %rd4, %rd3;
	and.b64  	%rd48, %rd47, -4294967296;
	setp.ne.s64 	%p1, %rd48, 0;
	@%p1 bra 	$L__BB0_2;
	cvt.u32.u64 	%r48, %rd3;
	cvt.u32.u64 	%r49, %rd4;
	div.u32 	%r50, %r49, %r48;
	cvt.u64.u32 	%rd119, %r50;
	bra.uni 	$L__BB0_3;
$L__BB0_2:
	div.s64 	%rd119, %rd4, %rd3;
$L__BB0_3:
	mov.u32 	%r51, %tid.x;
	add.s32 	%r52, %r1, %r51;
	cvt.s64.s32 	%rd49, %r52;
	mul.lo.s64 	%rd122, %rd119, %rd49;
	ld.global.u8 	%rs1, [%rd2];
	setp.ne.s16 	%p2, %rs1, 1;
	@%p2 bra 	$L__BB0_10;
	ld.global.s8 	%r78, [%rd2+1];
	setp.gt.s32 	%p3, %r78, -1;
	mov.b32 	%r77, 2;
	mov.b32 	%r75, 0;
	mov.u32 	%r76, %r75;
	@%p3 bra 	$L__BB0_9;
	mov.b32 	%r73, 0;
	mov.b32 	%r72, 2;
	mov.u64 	%rd57, $str;
	mov.u64 	%rd59, $str$1;
	mov.u64 	%rd61, __unnamed_1;
	mov.u32 	%r75, %r73;
$L__BB0_6:
	and.b32  	%r59, %r78, 127;
	shl.b32 	%r60, %r59, %r73;
	or.b32  	%r75, %r60, %r75;
	add.s32 	%r76, %r73, 7;
	setp.lt.u32 	%p4, %r73, 29;
	@%p4 bra 	$L__BB0_8;
	cvta.global.u64 	%rd58, %rd57;
	cvta.global.u64 	%rd60, %rd59;
	cvta.global.u64 	%rd62, %rd61;
	{ // callseq 1, 0
	.param .b64 param0;
	st.param.b64 	[param0], %rd58;
	.param .b64 param1;
	st.param.b64 	[param1], %rd60;
	.param .b32 param2;
	st.param.b32 	[param2], 27;
	.param .b64 param3;
	st.param.b64 	[param3], %rd62;
	.param .b64 param4;
	st.param.b64 	[param4], 1;
	call.uni 
	__assertfail, 
	(
	param0, 
	param1, 
	param2, 
	param3, 
	param4
	);
	} // callseq 1
$L__BB0_8:
	add.s32 	%r77, %r72, 1;
	cvt.u64.u32 	%rd63, %r72;
	add.s64 	%rd64, %rd2, %rd63;
	ld.global.s8 	%r78, [%rd64];
	setp.lt.s32 	%p5, %r78, 0;
	mov.u32 	%r72, %r77;
	mov.u32 	%r73, %r76;
	@%p5 bra 	$L__BB0_6;
$L__BB0_9:
	shl.b32 	%r61, %r78, %r76;
	or.b32  	%r96, %r61, %r75;
	cvt.u64.u32 	%rd65, %r77;
	add.s64 	%rd130, %rd2, %rd65;
	add.s32 	%r95, %r96, %r77;
	bra.uni 	$L__BB0_11;
$L__BB0_10:
	mov.u64 	%rd51, $str$2;
	cvta.global.u64 	%rd52, %rd51;
	mov.u64 	%rd53, $str$1;
	cvta.global.u64 	%rd54, %rd53;
	mov.u64 	%rd55, __unnamed_1;
	cvta.global.u64 	%rd56, %rd55;
	{ // callseq 0, 0
	.param .b64 param0;
	st.param.b64 	[param0], %rd52;
	.param .b64 param1;
	st.param.b64 	[param1], %rd54;
	.param .b32 param2;
	st.param.b32 	[param2], 36;
	.param .b64 param3;
	st.param.b64 	[param3], %rd56;
	.param .b64 param4;
	st.param.b64 	[param4], 1;
	call.uni 
	__assertfail, 
	(
	param0, 
	param1, 
	param2, 
	param3, 
	param4
	);
	} // callseq 0
	mov.b32 	%r95, 1;
$L__BB0_11:
	setp.lt.s64 	%p6, %rd119, 1;
	setp.ge.s64 	%p7, %rd122, %rd40;
	or.pred  	%p8, %p6, %p7;
	@%p8 bra 	$L__BB0_41;
	add.s64 	%rd66, %rd122, %rd119;
	min.s64 	%rd11, %rd66, %rd40;
	cvta.to.global.u64 	%rd12, %rd42;
	cvta.to.global.u64 	%rd13, %rd41;
	bra.uni 	$L__BB0_14;
$L__BB0_13:
	setp.ge.s64 	%p29, %rd122, %rd11;
	@%p29 bra 	$L__BB0_41;
$L__BB0_14:
	ld.param.u64 	%rd118, [_Z10find_valuePclPllS0_S0_lliS_iS0__param_11];
	ld.param.u64 	%rd117, [_Z10find_valuePclPllS0_S0_lliS_iS0__param_2];
	cvta.to.global.u64 	%rd67, %rd118;
	shl.b64 	%rd68, %rd122, 3;
	add.s64 	%rd17, %rd67, %rd68;
	mov.b64 	%rd69, -1;
	st.global.u64 	[%rd17], %rd69;
	cvta.to.global.u64 	%rd70, %rd117;
	add.s64 	%rd18, %rd70, %rd68;
	ld.global.u64 	%rd19, [%rd18];
	add.s64 	%rd122, %rd122, 1;
	setp.ge.s64 	%p9, %rd122, %rd40;
	mov.u64 	%rd124, %rd38;
	@%p9 bra 	$L__BB0_16;
	ld.global.u64 	%rd124, [%rd18+8];
$L__BB0_16:
	min.s64 	%rd71, %rd124, %rd38;
	setp.le.s64 	%p10, %rd71, %rd19;
	@%p10 bra 	$L__BB0_13;
	mov.u64 	%rd125, %rd19;
$L__BB0_18:
	shr.s64 	%rd72, %rd125, 63;
	shr.u64 	%rd73, %rd72, 58;
	add.s64 	%rd74, %rd125, %rd73;
	shr.s64 	%rd75, %rd74, 6;
	shl.b64 	%rd76, %rd75, 3;
	add.s64 	%rd77, %rd12, %rd76;
	ld.global.u64 	%rd78, [%rd77];
	cvt.u32.u64 	%r62, %rd125;
	and.b32  	%r63, %r62, 63;
	shr.u64 	%rd79, %rd78, %r63;
	and.b64  	%rd80, %rd79, 1;
	setp.eq.b64 	%p11, %rd80, 1;
	not.pred 	%p12, %p11;
	@%p12 bra 	$L__BB0_40;
	add.s64 	%rd81, %rd1, %rd125;
	ld.global.u8 	%rs2, [%rd81];
	setp.ne.s16 	%p13, %rs2, 58;
	@%p13 bra 	$L__BB0_40;
	mov.u64 	%rd127, %rd125;
$L__BB0_21:
	add.s64 	%rd127, %rd127, -1;
	setp.le.s64 	%p14, %rd127, %rd19;
	mov.b64 	%rd128, -1;
	@%p14 bra 	$L__BB0_23;
	shr.s64 	%rd83, %rd127, 63;
	shr.u64 	%rd84, %rd83, 58;
	add.s64 	%rd85, %rd127, %rd84;
	shr.s64 	%rd86, %rd85, 6;
	shl.b64 	%rd87, %rd86, 3;
	add.s64 	%rd88, %rd13, %rd87;
	ld.global.u64 	%rd89, [%rd88];
	cvt.u32.u64 	%r64, %rd127;
	and.b32  	%r65, %r64, 63;
	shr.u64 	%rd90, %rd89, %r65;
	and.b64  	%rd91, %rd90, 1;
	setp.eq.b64 	%p15, %rd91, 1;
	not.pred 	%p16, %p15;
	mov.u64 	%rd128, %rd127;
	@%p16 bra 	$L__BB0_21;
$L__BB0_23:
	setp.ge.s64 	%p17, %rd128, %rd19;
	@%p17 bra 	$L__BB0_25;
	mov.u64 	%rd92, $str$3;
	cvta.global.u64 	%rd93, %rd92;
	mov.u64 	%rd94, $str$1;
	cvta.global.u64 	%rd95, %rd94;
	mov.u64 	%rd96, __unnamed_1;
	cvta.global.u64 	%rd97, %rd96;
	{ // callseq 2, 0
	.param .b64 param0;
	st.param.b64 	[param0], %rd93;
	.param .b64 param1;
	st.param.b64 	[param1], %rd95;
	.param .b32 param2;
	st.param.b32 	[param2], 58;
	.param .b64 param3;
	st.param.b64 	[param3], %rd97;
	.param .b64 param4;
	st.param.b64 	[param4], 1;
	call.uni 
	__assertfail, 
	(
	param0, 
	param1, 
	param2, 
	param3, 
	param4
	);
	} // callseq 2
$L__BB0_25:
	cvt.s64.s32 	%rd29, %r96;
	sub.s64 	%rd30, %rd128, %rd29;
	setp.lt.s64 	%p18, %rd30, %rd19;
	@%p18 bra 	$L__BB0_40;
	add.s64 	%rd31, %rd1, %rd30;
	ld.global.u8 	%rs3, [%rd31];
	setp.ne.s16 	%p19, %rs3, 34;
	@%p19 bra 	$L__BB0_40;
	setp.lt.s32 	%p20, %r96, 1;
	@%p20 bra 	$L__BB0_31;
	mov.b64 	%rd129, 0;
	bra.uni 	$L__BB0_30;
$L__BB0_29:
	add.s64 	%rd129, %rd129, 1;
	setp.eq.s64 	%p22, %rd129, %rd29;
	@%p22 bra 	$L__BB0_31;
$L__BB0_30:
	add.s64 	%rd99, %rd130, %rd129;
	ld.global.u8 	%rs4, [%rd99];
	add.s64 	%rd100, %rd31, %rd129;
	ld.global.u8 	%rs5, [%rd100+1];
	setp.eq.s16 	%p21, %rs4, %rs5;
	@%p21 bra 	$L__BB0_29;
	bra.uni 	$L__BB0_40;
$L__BB0_31:
	add.s32 	%r25, %r95, 1;
	cvt.s64.s32 	%rd101, %r95;
	add.s64 	%rd34, %rd2, %rd101;
	ld.global.u8 	%rs6, [%rd34];
	setp.eq.s16 	%p23, %rs6, 0;
	@%p23 bra 	$L__BB0_42;
	setp.ne.s16 	%p24, %rs6, 1;
	@%p24 bra 	$L__BB0_39;
	add.s32 	%r93, %r95, 2;
	ld.global.s8 	%r94, [%rd34+1];
	setp.gt.s32 	%p25, %r94, -1;
	mov.b32 	%r91, 0;
	mov.u32 	%r92, %r91;
	@%p25 bra 	$L__BB0_38;
	mov.b32 	%r89, 0;
	mov.u32 	%r88, %r93;
	mov.u32 	%r91, %r89;
$L__BB0_35:
	and.b32  	%r68, %r94, 127;
	shl.b32 	%r69, %r68, %r89;
	or.b32  	%r91, %r69, %r91;
	add.s32 	%r92, %r89, 7;
	setp.lt.u32 	%p26, %r89, 29;
	@%p26 bra 	$L__BB0_37;
	mov.u64 	%rd102, $str;
	cvta.global.u64 	%rd103, %rd102;
	mov.u64 	%rd104, $str$1;
	cvta.global.u64 	%rd105, %rd104;
	mov.u64 	%rd106, __unnamed_1;
	cvta.global.u64 	%rd107, %rd106;
	{ // callseq 3, 0
	.param .b64 param0;
	st.param.b64 	[param0], %rd103;
	.param .b64 param1;
	st.param.b64 	[param1], %rd105;
	.param .b32 param2;
	st.param.b32 	[param2], 92;
	.param .b64 param3;
	st.param.b64 	[param3], %rd107;
	.param .b64 param4;
	st.param.b64 	[param4], 1;
	call.uni 
	__assertfail, 
	(
	param0, 
	param1, 
	param2, 
	param3, 
	param4
	);
	} // callseq 3
$L__BB0_37:
	add.s32 	%r93, %r88, 1;
	cvt.s64.s32 	%rd108, %r88;
	add.s64 	%rd109, %rd2, %rd108;
	ld.global.s8 	%r94, [%rd109];
	setp.lt.s32 	%p27, %r94, 0;
	mov.u32 	%r88, %r93;
	mov.u32 	%r89, %r92;
	@%p27 bra 	$L__BB0_35;
$L__BB0_38:
	shl.b32 	%r70, %r94, %r92;
	or.b32  	%r96, %r70, %r91;
	cvt.s64.s32 	%rd110, %r93;
	add.s64 	%rd130, %rd2, %rd110;
	add.s32 	%r95, %r96, %r93;
	bra.uni 	$L__BB0_40;
$L__BB0_39:
	mov.u64 	%rd111, $str$2;
	cvta.global.u64 	%rd112, %rd111;
	mov.u64 	%rd113, $str$1;
	cvta.global.u64 	%rd114, %rd113;
	mov.u64 	%rd115, __unnamed_1;
	cvta.global.u64 	%rd116, %rd115;
	{ // callseq 4, 0
	.param .b64 param0;
	st.param.b64 	[param0], %rd112;
	.param .b64 param1;
	st.param.b64 	[param1], %rd114;
	.param .b32 param2;
	st.param.b32 	[param2], 101;
	.param .b64 param3;
	st.param.b64 	[param3], %rd116;
	.param .b64 param4;
	st.param.b64 	[param4], 1;
	call.uni 
	__assertfail, 
	(
	param0, 
	param1, 
	param2, 
	param3, 
	param4
	);
	} // callseq 4
	mov.u32 	%r95, %r25;
$L__BB0_40:
	add.s64 	%rd125, %rd125, 1;
	setp.lt.s64 	%p28, %rd125, %rd71;
	@%p28 bra 	$L__BB0_18;
	bra.uni 	$L__BB0_13;
$L__BB0_41:
	ret;
$L__BB0_42:
	st.global.u64 	[%rd17], %rd125;
	mov.u32 	%r95, %r25;
	bra.uni 	$L__BB0_40;

}


// ===== COMPILED SASS (sm_100) =====

	.target	sm_100

	.elftype	@"ET_EXEC"


//--------------------- .note.nv.tkinfo           --------------------------
	.section	.note.nv.tkinfo,"",@"SHT_NOTE"
	.sectionflags	@"SHF_NOTE_NV_TKINFO"
	.tkinfo
        /*0018*/ 	.word	0x00000002
        /*0030*/ 	.string	""
        /*0030*/ 	.string	"ptxas"
        /*0030*/ 	.string	"Cuda compilation tools, release 13.0, V13.0.88"
        /*0030*/ 	.string	"Build cuda_13.0.r13.0/compiler.36424714_0"
        /*0030*/ 	.string	"-arch sm_100 -m 64 "



//--------------------- .note.nv.cuinfo           --------------------------
	.section	.note.nv.cuinfo,"",@"SHT_NOTE"
	.sectionflags	@"SHF_NOTE_NV_CUINFO"
        /*0018*/ 	.short	0x0002
        /*001a*/ 	.short	0x0064
        /*001c*/ 	.short	0x0082
	.zero		2


//--------------------- .nv.info                  --------------------------
	.section	.nv.info,"",@"SHT_CUDA_INFO"
	.align	4


	//----- nvinfo : EIATTR_REGCOUNT
	.align		4
        /*0000*/ 	.byte	0x04, 0x2f
        /*0002*/ 	.short	(.L_6 - .L_5)
	.align		4
.L_5:
        /*0004*/ 	.word	index@(_Z10find_valuePclPllS0_S0_lliS_iS0_)
        /*0008*/ 	.word	0x00000026


	//----- nvinfo : EIATTR_FRAME_SIZE
	.align		4
.L_6:
        /*000c*/ 	.byte	0x04, 0x11
        /*000e*/ 	.short	(.L_8 - .L_7)
	.align		4
.L_7:
        /*0010*/ 	.word	index@($__internal_0_$__cuda_sm20_div_s64)
        /*0014*/ 	.word	0x00000000


	//----- nvinfo : EIATTR_FRAME_SIZE
	.align		4
.L_8:
        /*0018*/ 	.byte	0x04, 0x11
        /*001a*/ 	.short	(.L_10 - .L_9)
	.align		4
.L_9:
        /*001c*/ 	.word	index@(_Z10find_valuePclPllS0_S0_lliS_iS0_)
        /*0020*/ 	.word	0x00000000


	//----- nvinfo : EIATTR_MIN_STACK_SIZE
	.align		4
.L_10:
        /*0024*/ 	.byte	0x04, 0x12
        /*0026*/ 	.short	(.L_12 - .L_11)
	.align		4
.L_11:
        /*0028*/ 	.word	index@(_Z10find_valuePclPllS0_S0_lliS_iS0_)
        /*002c*/ 	.word	0x00000000
.L_12:


//--------------------- .nv.compat                --------------------------
	.section	.nv.compat,"",@"SHT_CUDA_COMPAT_INFO"
	.align	4
        /*0000*/ 	.byte	0x02, 0x09, 0x00, 0x00, 0x02, 0x02, 0x01, 0x00, 0x02, 0x05, 0x05, 0x00, 0x03, 0x07, 0x01, 0x01
        /*0010*/ 	.byte	0x02, 0x03, 0x00, 0x00, 0x02, 0x06, 0x01, 0x00, 0x04, 0x0b, 0x08, 0x00, 0x09, 0x00, 0x00, 0x00
        /*0020*/ 	.byte	0x00, 0x00, 0x00, 0x00


//--------------------- .nv.info._Z10find_valuePclPllS0_S0_lliS_iS0_ --------------------------
	.section	.nv.info._Z10find_valuePclPllS0_S0_lliS_iS0_,"",@"SHT_CUDA_INFO"
	.sectionflags	@""
	.align	4


	//----- nvinfo : EIATTR_CUDA_API_VERSION
	.align		4
        /*0000*/ 	.byte	0x04, 0x37
        /*0002*/ 	.short	(.L_14 - .L_13)
.L_13:
        /*0004*/ 	.word	0x00000082


	//----- nvinfo : EIATTR_KPARAM_INFO
	.align		4
.L_14:
        /*0008*/ 	.byte	0x04, 0x17
        /*000a*/ 	.short	(.L_16 - .L_15)
.L_15:
        /*000c*/ 	.word	0x00000000
        /*0010*/ 	.short	0x000b
        /*0012*/ 	.short	0x0058
        /*0014*/ 	.byte	0x00, 0xf5, 0x21, 0x00


	//----- nvinfo : EIATTR_KPARAM_INFO
	.align		4
.L_16:
        /*0018*/ 	.byte	0x04, 0x17
        /*001a*/ 	.short	(.L_18 - .L_17)
.L_17:
        /*001c*/ 	.word	0x00000000
        /*0020*/ 	.short	0x000a
        /*0022*/ 	.short	0x0050
        /*0024*/ 	.byte	0x00, 0xf0, 0x11, 0x00


	//----- nvinfo : EIATTR_KPARAM_INFO
	.align		4
.L_18:
        /*0028*/ 	.byte	0x04, 0x17
        /*002a*/ 	.short	(.L_20 - .L_19)
.L_19:
        /*002c*/ 	.word	0x00000000
        /*0030*/ 	.short	0x0009
        /*0032*/ 	.short	0x0048
        /*0034*/ 	.byte	0x00, 0xf5, 0x21, 0x00


	//----- nvinfo : EIATTR_KPARAM_INFO
	.align		4
.L_20:
        /*0038*/ 	.byte	0x04, 0x17
        /*003a*/ 	.short	(.L_22 - .L_21)
.L_21:
        /*003c*/ 	.word	0x00000000
        /*0040*/ 	.short	0x0008
        /*0042*/ 	.short	0x0040
        /*0044*/ 	.byte	0x00, 0xf0, 0x11, 0x00


	//----- nvinfo : EIATTR_KPARAM_INFO
	.align		4
.L_22:
        /*0048*/ 	.byte	0x04, 0x17
        /*004a*/ 	.short	(.L_24 - .L_23)
.L_23:
        /*004c*/ 	.word	0x00000000
        /*0050*/ 	.short	0x0007
        /*0052*/ 	.short	0x0038
        /*0054*/ 	.byte	0x00, 0xf0, 0x21, 0x00


	//----- nvinfo : EIATTR_KPARAM_INFO
	.align		4
.L_24:
        /*0058*/ 	.byte	0x04, 0x17
        /*005a*/ 	.short	(.L_26 - .L_25)
.L_25:
        /*005c*/ 	.word	0x00000000
        /*0060*/ 	.short	0x0006
        /*0062*/ 	.short	0x0030
        /*0064*/ 	.byte	0x00, 0xf0, 0x21, 0x00


	//----- nvinfo : EIATTR_KPARAM_INFO
	.align		4
.L_26:
        /*0068*/ 	.byte	0x04, 0x17
        /*006a*/ 	.short	(.L_28 - .L_27)
.L_27:
        /*006c*/ 	.word	0x00000000
        /*0070*/ 	.short	0x0005
        /*0072*/ 	.short	0x0028
        /*0074*/ 	.byte	0x00, 0xf5, 0x21, 0x00


	//----- nvinfo : EIATTR_KPARAM_INFO
	.align		4
.L_28:
        /*0078*/ 	.byte	0x04, 0x17
        /*007a*/ 	.short	(.L_30 - .L_29)
.L_29:
        /*007c*/ 	.word	0x00000000
        /*0080*/ 	.short	0x0004
        /*0082*/ 	.short	0x0020
        /*0084*/ 	.byte	0x00, 0xf5, 0x21, 0x00


	//----- nvinfo : EIATTR_KPARAM_INFO
	.align		4
.L_30:
        /*0088*/ 	.byte	0x04, 0x17
        /*008a*/ 	.short	(.L_32 - .L_31)
.L_31:
        /*008c*/ 	.word	0x00000000
        /*0090*/ 	.short	0x0003
        /*0092*/ 	.short	0x0018
        /*0094*/ 	.byte	0x00, 0xf0, 0x21, 0x00


	//----- nvinfo : EIATTR_KPARAM_INFO
	.align		4
.L_32:
        /*0098*/ 	.byte	0x04, 0x17
        /*009a*/ 	.short	(.L_34 - .L_33)
.L_33:
        /*009c*/ 	.word	0x00000000
        /*00a0*/ 	.short	0x0002
        /*00a2*/ 	.short	0x0010
        /*00a4*/ 	.byte	0x00, 0xf5, 0x21, 0x00


	//----- nvinfo : EIATTR_KPARAM_INFO
	.align		4
.L_34:
        /*00a8*/ 	.byte	0x04, 0x17
        /*00aa*/ 	.short	(.L_36 - .L_35)
.L_35:
        /*00ac*/ 	.word	0x00000000
        /*00b0*/ 	.short	0x0001
        /*00b2*/ 	.short	0x0008
        /*00b4*/ 	.byte	0x00, 0xf0, 0x21, 0x00


	//----- nvinfo : EIATTR_KPARAM_INFO
	.align		4
.L_36:
        /*00b8*/ 	.byte	0x04, 0x17
        /*00ba*/ 	.short	(.L_38 - .L_37)
.L_37:
        /*00bc*/ 	.word	0x00000000
        /*00c0*/ 	.short	0x0000
        /*00c2*/ 	.short	0x0000
        /*00c4*/ 	.byte	0x00, 0xf5, 0x21, 0x00


	//----- nvinfo : EIATTR_SPARSE_MMA_MASK
	.align		4
.L_38:
        /*00c8*/ 	.byte	0x03, 0x50
        /*00ca*/ 	.short	0x0000


	//----- nvinfo : EIATTR_MAXREG_COUNT
	.align		4
        /*00cc*/ 	.byte	0x03, 0x1b
        /*00ce*/ 	.short	0x00ff


	//----- nvinfo : EIATTR_EXTERNS
	.align		4
        /*00d0*/ 	.byte	0x04, 0x0f
        /*00d2*/ 	.short	(.L_40 - .L_39)


	//   ....[0]....
	.align		4
.L_39:
        /*00d4*/ 	.word	index@(__assertfail)


	//----- nvinfo : EIATTR_MERCURY_ISA_VERSION
	.align		4
.L_40:
        /*00d8*/ 	.byte	0x03, 0x5f
        /*00da*/ 	.short	0x0101


	//----- nvinfo : EIATTR_VRC_CTA_INIT_COUNT
	.align		4
        /*00dc*/ 	.byte	0x02, 0x4a
	.zero		1
	.zero		1


	//----- nvinfo : EIATTR_SYSCALL_OFFSETS
	.align		4
        /*00e0*/ 	.byte	0x04, 0x46
        /*00e2*/ 	.short	(.L_42 - .L_41)


	//   ....[0]....
.L_41:
        /*00e4*/ 	.word	0x00000510


	//   ....[1]....
        /*00e8*/ 	.word	0x00000710


	//   ....[2]....
        /*00ec*/ 	.word	0x00000e30


	//   ....[3]....
        /*00f0*/ 	.word	0x000012f0


	//   ....[4]....
        /*00f4*/ 	.word	0x00001510


	//----- nvinfo : EIATTR_EXIT_INSTR_OFFSETS
	.align		4
.L_42:
        /*00f8*/ 	.byte	0x04, 0x1c
        /*00fa*/ 	.short	(.L_44 - .L_43)


	//   ....[0]....
.L_43:
        /*00fc*/ 	.word	0x00000780


	//   ....[1]....
        /*0100*/ 	.word	0x000015c0


	//----- nvinfo : EIATTR_CRS_STACK_SIZE
	.align		4
.L_44:
        /*0104*/ 	.byte	0x04, 0x1e
        /*0106*/ 	.short	(.L_46 - .L_45)
.L_45:
        /*0108*/ 	.word	0x00000000


	//----- nvinfo : EIATTR_CBANK_PARAM_SIZE
	.align		4
.L_46:
        /*010c*/ 	.byte	0x03, 0x19
        /*010e*/ 	.short	0x0060


	//----- nvinfo : EIATTR_PARAM_CBANK
	.align		4
        /*0110*/ 	.byte	0x04, 0x0a
        /*0112*/ 	.short	(.L_48 - .L_47)
	.align		4
.L_47:
        /*0114*/ 	.word	index@(.nv.constant0._Z10find_valuePclPllS0_S0_lliS_iS0_)
        /*0118*/ 	.short	0x0380
        /*011a*/ 	.short	0x0060


	//----- nvinfo : EIATTR_SW_WAR
	.align		4
.L_48:
        /*011c*/ 	.byte	0x04, 0x36
        /*011e*/ 	.short	(.L_50 - .L_49)
.L_49:
        /*0120*/ 	.word	0x00000008
.L_50:


//--------------------- .nv.callgraph             --------------------------
	.section	.nv.callgraph,"",@"SHT_CUDA_CALLGRAPH"
	.align	4
	.sectionentsize	8
	.align		4
        /*0000*/ 	.word	0x00000000
	.align		4
        /*0004*/ 	.word	0xffffffff
	.align		4
        /*0008*/ 	.word	index@(_Z10find_valuePclPllS0_S0_lliS_iS0_)
	.align		4
        /*000c*/ 	.word	index@(__assertfail)
	.align		4
        /*0010*/ 	.word	0x00000000
	.align		4
        /*0014*/ 	.word	0xfffffffe
	.align		4
        /*0018*/ 	.word	0x00000000
	.align		4
        /*001c*/ 	.word	0xfffffffd
	.align		4
        /*0020*/ 	.word	0x00000000
	.align		4
        /*0024*/ 	.word	0xfffffffc


//--------------------- .nv.constant4             --------------------------
	.section	.nv.constant4,"a",@progbits
	.align	8
	.align		8
.nv.constant4:
        /*0000*/ 	.dword	__assertfail
	.align		8
        /*0008*/ 	.dword	__unnamed_1
	.align		8
        /*0010*/ 	.dword	$str
	.align		8
        /*0018*/ 	.dword	$str$1
	.align		8
        /*0020*/ 	.dword	$str$2
	.align		8
        /*0028*/ 	.dword	$str$3


//--------------------- .text._Z10find_valuePclPllS0_S0_lliS_iS0_ --------------------------
	.section	.text._Z10find_valuePclPllS0_S0_lliS_iS0_,"ax",@progbits
	.align	128
        .global         _Z10find_valuePclPllS0_S0_lliS_iS0_
        .type           _Z10find_valuePclPllS0_S0_lliS_iS0_,@function
        .size           _Z10find_valuePclPllS0_S0_lliS_iS0_,(.L_x_30 - _Z10find_valuePclPllS0_S0_lliS_iS0_)
        .other          _Z10find_valuePclPllS0_S0_lliS_iS0_,@"STO_CUDA_ENTRY STV_DEFAULT"
_Z10find_valuePclPllS0_S0_lliS_iS0_:
.text._Z10find_valuePclPllS0_S0_lliS_iS0_:
[----:B------:R-:W0:Y:S01]  /*0000*/  LDC R1, c[0x0][0x37c] ;  /* 0x0000df00ff017b82 */ /* 0x000e220000000800 */
[----:B------:R-:W1:Y:S07]  /*0010*/  LDCU UR5, c[0x0][0x360] ;  /* 0x00006c00ff0577ac */ /* 0x000e6e0008000800 */
[----:B------:R-:W1:Y:S01]  /*0020*/  LDC R3, c[0x0][0x370] ;  /* 0x0000dc00ff037b82 */ /* 0x000e620000000800 */
[----:B------:R-:W2:Y:S07]  /*0030*/  LDCU.64 UR36, c[0x0][0x358] ;  /* 0x00006b00ff2477ac */ /* 0x000eae0008000a00 */
[----:B------:R-:W3:Y:S08]  /*0040*/  LDC.64 R6, c[0x0][0x398] ;  /* 0x0000e600ff067b82 */ /* 0x000ef00000000a00 */
[----:B------:R-:W4:Y:S01]  /*0050*/  S2UR UR4, SR_CTAID.X ;  /* 0x00000000000479c3 */ /* 0x000f220000002500 */
[----:B-1----:R-:W-:-:S05]  /*0060*/  IMAD R3, R3, UR5, RZ ;  /* 0x0000000503037c24 */ /* 0x002fca000f8e02ff */
[----:B------:R-:W-:Y:S02]  /*0070*/  SHF.R.S32.HI R2, RZ, 0x1f, R3 ;  /* 0x0000001fff027819 */ /* 0x000fe40000011403 */
[----:B---3--:R-:W-:-:S04]  /*0080*/  IADD3 R6, P0, PT, R3, R6, RZ ;  /* 0x0000000603067210 */ /* 0x008fc80007f1e0ff */
[----:B------:R-:W-:-:S04]  /*0090*/  IADD3 R6, P1, PT, R6, -0x1, RZ ;  /* 0xffffffff06067810 */ /* 0x000fc80007f3e0ff */
[----:B------:R-:W-:Y:S01]  /*00a0*/  IADD3.X R7, PT, PT, R2, -0x1, R7, P1, P0 ;  /* 0xffffffff02077810 */ /* 0x000fe20000fe0407 */
[----:B----4-:R-:W-:-:S03]  /*00b0*/  UIMAD UR4, UR4, UR5, URZ ;  /* 0x00000005040472a4 */ /* 0x010fc6000f8e02ff */
[----:B------:R-:W-:-:S04]  /*00c0*/  LOP3.LUT R0, R7, R2, RZ, 0xfc, !PT ;  /* 0x0000000207007212 */ /* 0x000fc800078efcff */
[----:B------:R-:W-:-:S13]  /*00d0*/  ISETP.NE.U32.AND P0, PT, R0, RZ, PT ;  /* 0x000000ff0000720c */ /* 0x000fda0003f05070 */
[----:B0-2---:R-:W-:Y:S05]  /*00e0*/  @P0 BRA `(.L_x_0) ;  /* 0x0000000000500947 */ /* 0x005fea0003800000 */
[----:B------:R-:W0:Y:S01]  /*00f0*/  I2F.U32.RP R0, R3 ;  /* 0x0000000300007306 */ /* 0x000e220000209000 */
[----:B------:R-:W-:Y:S01]  /*0100*/  IMAD.MOV R7, RZ, RZ, -R3 ;  /* 0x000000ffff077224 */ /* 0x000fe200078e0a03 */
[----:B------:R-:W-:Y:S01]  /*0110*/  ISETP.NE.U32.AND P2, PT, R3, RZ, PT ;  /* 0x000000ff0300720c */ /* 0x000fe20003f45070 */
[----:B------:R-:W-:-:S05]  /*0120*/  IMAD.MOV.U32 R17, RZ, RZ, RZ ;  /* 0x000000ffff117224 */ /* 0x000fca00078e00ff */
[----:B0-----:R-:W0:Y:S02]  /*0130*/  MUFU.RCP R0, R0 ;  /* 0x0000000000007308 */ /* 0x001e240000001000 */
[----:B0-----:R-:W-:-:S06]  /*0140*/  VIADD R4, R0, 0xffffffe ;  /* 0x0ffffffe00047836 */ /* 0x001fcc0000000000 */
[----:B------:R0:W1:Y:S02]  /*0150*/  F2I.FTZ.U32.TRUNC.NTZ R5, R4 ;  /* 0x0000000400057305 */ /* 0x000064000021f000 */
[----:B0-----:R-:W-:Y:S02]  /*0160*/  IMAD.MOV.U32 R4, RZ, RZ, RZ ;  /* 0x000000ffff047224 */ /* 0x001fe400078e00ff */
[----:B-1----:R-:W-:-:S04]  /*0170*/  IMAD R7, R7, R5, RZ ;  /* 0x0000000507077224 */ /* 0x002fc800078e02ff */
[----:B------:R-:W-:-:S06]  /*0180*/  IMAD.HI.U32 R5, R5, R7, R4 ;  /* 0x0000000705057227 */ /* 0x000fcc00078e0004 */
[----:B------:R-:W-:-:S04]  /*0190*/  IMAD.HI.U32 R16, R5, R6, RZ ;  /* 0x0000000605107227 */ /* 0x000fc800078e00ff */
[----:B------:R-:W-:-:S04]  /*01a0*/  IMAD.MOV R2, RZ, RZ, -R16 ;  /* 0x000000ffff027224 */ /* 0x000fc800078e0a10 */
[----:B------:R-:W-:-:S05]  /*01b0*/  IMAD R6, R3, R2, R6 ;  /* 0x0000000203067224 */ /* 0x000fca00078e0206 */
[----:B------:R-:W-:-:S13]  /*01c0*/  ISETP.GE.U32.AND P0, PT, R6, R3, PT ;  /* 0x000000030600720c */ /* 0x000fda0003f06070 */
[----:B------:R-:W-:Y:S02]  /*01d0*/  @P0 IMAD.IADD R6, R6, 0x1, -R3 ;  /* 0x0000000106060824 */ /* 0x000fe400078e0a03 */
[----:B------:R-:W-:-:S03]  /*01e0*/  @P0 VIADD R16, R16, 0x1 ;  /* 0x0000000110100836 */ /* 0x000fc60000000000 */
[----:B------:R-:W-:-:S13]  /*01f0*/  ISETP.GE.U32.AND P1, PT, R6, R3, PT ;  /* 0x000000030600720c */ /* 0x000fda0003f26070 */
[----:B------:R-:W-:Y:S01]  /*0200*/  @P1 VIADD R16, R16, 0x1 ;  /* 0x0000000110101836 */ /* 0x000fe20000000000 */
[----:B------:R-:W-:Y:S01]  /*0210*/  @!P2 LOP3.LUT R16, RZ, R3, RZ, 0x33, !PT ;  /* 0x00000003ff10a212 */ /* 0x000fe200078e33ff */
[----:B------:R-:W-:Y:S06]  /*0220*/  BRA `(.L_x_1) ;  /* 0x0000000000087947 */ /* 0x000fec0003800000 */
.L_x_0:
[----:B------:R-:W-:-:S07]  /*0230*/  MOV R0, 0x250 ;  /* 0x0000025000007802 */ /* 0x000fce0000000f00 */
[----:B------:R-:W-:Y:S05]  /*0240*/  CALL.REL.NOINC `($__internal_0_$__cuda_sm20_div_s64) ;  /* 0x0000001000e47944 */ /* 0x000fea0003c00000 */
.L_x_1:
[----:B------:R-:W0:Y:S02]  /*0250*/  LDC.64 R2, c[0x0][0x3c8] ;  /* 0x0000f200ff027b82 */ /* 0x000e240000000a00 */
[----:B0-----:R-:W2:Y:S01]  /*0260*/  LDG.E.U8 R4, desc[UR36][R2.64] ;  /* 0x0000002402047981 */ /* 0x001ea2000c1e1100 */
[----:B------:R-:W0:Y:S02]  /*0270*/  S2R R35, SR_TID.X ;  /* 0x0000000000237919 */ /* 0x000e240000002100 */
[----:B0-----:R-:W-:-:S04]  /*0280*/  VIADD R35, R35, UR4 ;  /* 0x0000000423237c36 */ /* 0x001fc80008000000 */
[-C--:B------:R-:W-:Y:S01]  /*0290*/  IMAD R0, R17, R35.reuse, RZ ;  /* 0x0000002311007224 */ /* 0x080fe200078e02ff */
[----:B------:R-:W-:Y:S01]  /*02a0*/  SHF.R.S32.HI R5, RZ, 0x1f, R35 ;  /* 0x0000001fff057819 */ /* 0x000fe20000011423 */
[----:B------:R-:W-:-:S04]  /*02b0*/  IMAD.WIDE.U32 R34, R16, R35, RZ ;  /* 0x0000002310227225 */ /* 0x000fc800078e00ff */
[----:B------:R-:W-:-:S04]  /*02c0*/  IMAD R5, R5, R16, R0 ;  /* 0x0000001005057224 */ /* 0x000fc800078e0200 */
[----:B------:R-:W-:Y:S01]  /*02d0*/  IMAD.IADD R33, R35, 0x1, R5 ;  /* 0x0000000123217824 */ /* 0x000fe200078e0205 */
[----:B--2---:R-:W-:-:S13]  /*02e0*/  ISETP.NE.AND P0, PT, R4, 0x1, PT ;  /* 0x000000010400780c */ /* 0x004fda0003f05270 */
[----:B------:R-:W-:Y:S05]  /*02f0*/  @P0 BRA `(.L_x_2) ;  /* 0x0000000000c80947 */ /* 0x000fea0003800000 */
[----:B------:R-:W2:Y:S01]  /*0300*/  LDG.E.S8 R2, desc[UR36][R2.64+0x1] ;  /* 0x0000012402027981 */ /* 0x000ea2000c1e1300 */
[----:B------:R-:W-:Y:S02]  /*0310*/  IMAD.MOV.U32 R5, RZ, RZ, 0x2 ;  /* 0x00000002ff057424 */ /* 0x000fe400078e00ff */
[----:B------:R-:W-:Y:S02]  /*0320*/  IMAD.MOV.U32 R32, RZ, RZ, RZ ;  /* 0x000000ffff207224 */ /* 0x000fe400078e00ff */
[----:B------:R-:W-:Y:S01]  /*0330*/  IMAD.MOV.U32 R19, RZ, RZ, RZ ;  /* 0x000000ffff137224 */ /* 0x000fe200078e00ff */
[----:B--2---:R-:W-:-:S13]  /*0340*/  ISETP.GT.AND P0, PT, R2, -0x1, PT ;  /* 0xffffffff0200780c */ /* 0x004fda0003f04270 */
[----:B------:R-:W-:Y:S05]  /*0350*/  @P0 BRA `(.L_x_3) ;  /* 0x0000000000940947 */ /* 0x000fea0003800000 */
[----:B------:R-:W-:Y:S01]  /*0360*/  BSSY.RECONVERGENT B7, `(.L_x_3) ;  /* 0x0000024000077945 */ /* 0x000fe20003800200 */
[----:B------:R-:W-:Y:S01]  /*0370*/  IMAD.MOV.U32 R19, RZ, RZ, RZ ;  /* 0x000000ffff137224 */ /* 0x000fe200078e00ff */
[----:B------:R-:W0:Y:S01]  /*0380*/  LDCU.64 UR38, c[0x0][0x3c8] ;  /* 0x00007900ff2677ac */ /* 0x000e220008000a00 */
[----:B------:R-:W-:Y:S02]  /*0390*/  IMAD.MOV.U32 R18, RZ, RZ, 0x2 ;  /* 0x00000002ff127424 */ /* 0x000fe400078e00ff */
[----:B------:R-:W-:-:S07]  /*03a0*/  IMAD.MOV.U32 R32, RZ, RZ, RZ ;  /* 0x000000ffff207224 */ /* 0x000fce00078e00ff */
.L_x_6:
[----:B------:R-:W-:Y:S01]  /*03b0*/  ISETP.GE.U32.AND P0, PT, R19, 0x1d, PT ;  /* 0x0000001d1300780c */ /* 0x000fe20003f06070 */
[----:B------:R-:W-:Y:S01]  /*03c0*/  BSSY.RECONVERGENT B6, `(.L_x_4) ;  /* 0x0000016000067945 */ /* 0x000fe20003800200 */
[----:B------:R-:W-:-:S04]  /*03d0*/  LOP3.LUT R2, R2, 0x7f, RZ, 0xc0, !PT ;  /* 0x0000007f02027812 */ /* 0x000fc800078ec0ff */
[----:B------:R-:W-:Y:S01]  /*03e0*/  SHF.L.U32 R3, R2, R19, RZ ;  /* 0x0000001302037219 */ /* 0x000fe200000006ff */
[----:B------:R-:W-:-:S03]  /*03f0*/  VIADD R19, R19, 0x7 ;  /* 0x0000000713137836 */ /* 0x000fc60000000000 */
[----:B------:R-:W-:-:S03]  /*0400*/  LOP3.LUT R32, R3, R32, RZ, 0xfc, !PT ;  /* 0x0000002003207212 */ /* 0x000fc600078efcff */
[----:B------:R-:W-:Y:S05]  /*0410*/  @!P0 BRA `(.L_x_5) ;  /* 0x0000000000408947 */ /* 0x000fea0003800000 */
[----:B------:R-:W-:Y:S01]  /*0420*/  MOV R2, 0x0 ;  /* 0x0000000000027802 */ /* 0x000fe20000000f00 */
[----:B------:R-:W1:Y:S01]  /*0430*/  LDCU.64 UR4, c[0x4][0x10] ;  /* 0x01000200ff0477ac */ /* 0x000e620008000a00 */
[----:B------:R-:W-:Y:S02]  /*0440*/  IMAD.MOV.U32 R8, RZ, RZ, 0x1b ;  /* 0x0000001bff087424 */ /* 0x000fe400078e00ff */
[----:B------:R-:W-:Y:S01]  /*0450*/  IMAD.MOV.U32 R12, RZ, RZ, 0x1 ;  /* 0x00000001ff0c7424 */ /* 0x000fe200078e00ff */
[----:B------:R-:W2:Y:S01]  /*0460*/  LDCU.64 UR6, c[0x4][0x18] ;  /* 0x01000300ff0677ac */ /* 0x000ea20008000a00 */
[----:B------:R-:W3:Y:S01]  /*0470*/  LDC.64 R2, c[0x4][R2] ;  /* 0x0100000002027b82 */ /* 0x000ee20000000a00 */
[----:B------:R-:W-:Y:S01]  /*0480*/  IMAD.MOV.U32 R13, RZ, RZ, RZ ;  /* 0x000000ffff0d7224 */ /* 0x000fe200078e00ff */
[----:B------:R-:W4:Y:S01]  /*0490*/  LDCU.64 UR8, c[0x4][0x8] ;  /* 0x01000100ff0877ac */ /* 0x000f220008000a00 */
[----:B-1----:R-:W-:Y:S02]  /*04a0*/  IMAD.U32 R4, RZ, RZ, UR4 ;  /* 0x00000004ff047e24 */ /* 0x002fe4000f8e00ff */
[----:B------:R-:W-:-:S02]  /*04b0*/  IMAD.U32 R5, RZ, RZ, UR5 ;  /* 0x00000005ff057e24 */ /* 0x000fc4000f8e00ff */
[----:B--2---:R-:W-:Y:S02]  /*04c0*/  IMAD.U32 R6, RZ, RZ, UR6 ;  /* 0x00000006ff067e24 */ /* 0x004fe4000f8e00ff */
[----:B------:R-:W-:Y:S02]  /*04d0*/  IMAD.U32 R7, RZ, RZ, UR7 ;  /* 0x00000007ff077e24 */ /* 0x000fe4000f8e00ff */
[----:B----4-:R-:W-:Y:S02]  /*04e0*/  IMAD.U32 R10, RZ, RZ, UR8 ;  /* 0x00000008ff0a7e24 */ /* 0x010fe4000f8e00ff */
[----:B------:R-:W-:-:S07]  /*04f0*/  IMAD.U32 R11, RZ, RZ, UR9 ;  /* 0x00000009ff0b7e24 */ /* 0x000fce000f8e00ff */
[----:B------:R-:W-:-:S07]  /*0500*/  LEPC R20, `(.L_x_5) ;  /* 0x000000001014794e */ /* 0x000fce0000000000 */
[----:B0--3--:R-:W-:Y:S05]  /*0510*/  CALL.ABS.NOINC R2 ;  /* 0x0000000002007343 */ /* 0x009fea0003c00000 */
.L_x_5:
[----:B0-----:R-:W-:Y:S05]  /*0520*/  BSYNC.RECONVERGENT B6 ;  /* 0x0000000000067941 */ /* 0x001fea0003800200 */
.L_x_4:
[----:B------:R-:W-:-:S05]  /*0530*/  IADD3 R2, P0, PT, R18, UR38, RZ ;  /* 0x0000002612027c10 */ /* 0x000fca000ff1e0ff */
[----:B------:R-:W-:-:S05]  /*0540*/  IMAD.X R3, RZ, RZ, UR39, P0 ;  /* 0x00000027ff037e24 */ /* 0x000fca00080e06ff */
[----:B------:R-:W2:Y:S01]  /*0550*/  LDG.E.S8 R2, desc[UR36][R2.64] ;  /* 0x0000002402027981 */ /* 0x000ea2000c1e1300 */
[----:B------:R-:W-:-:S04]  /*0560*/  VIADD R5, R18, 0x1 ;  /* 0x0000000112057836 */ /* 0x000fc80000000000 */
[----:B------:R-:W-:Y:S01]  /*0570*/  IMAD.MOV.U32 R18, RZ, RZ, R5 ;  /* 0x000000ffff127224 */ /* 0x000fe200078e0005 */
[----:B--2---:R-:W-:-:S13]  /*0580*/  ISETP.GE.AND P0, PT, R2, RZ, PT ;  /* 0x000000ff0200720c */ /* 0x004fda0003f06270 */
[----:B------:R-:W-:Y:S05]  /*0590*/  @!P0 BRA `(.L_x_6) ;  /* 0xfffffffc00848947 */ /* 0x000fea000383ffff */
[----:B------:R-:W-:Y:S05]  /*05a0*/  BSYNC.RECONVERGENT B7 ;  /* 0x0000000000077941 */ /* 0x000fea0003800200 */
.L_x_3:
[----:B------:R-:W0:Y:S01]  /*05b0*/  LDCU.64 UR4, c[0x0][0x3c8] ;  /* 0x00007900ff0477ac */ /* 0x000e220008000a00 */
[----:B------:R-:W-:-:S04]  /*05c0*/  SHF.L.U32 R19, R2, R19, RZ ;  /* 0x0000001302137219 */ /* 0x000fc800000006ff */
[----:B------:R-:W-:-:S05]  /*05d0*/  LOP3.LUT R32, R19, R32, RZ, 0xfc, !PT ;  /* 0x0000002013207212 */ /* 0x000fca00078efcff */
[----:B------:R-:W-:Y:S01]  /*05e0*/  IMAD.IADD R28, R32, 0x1, R5 ;  /* 0x00000001201c7824 */ /* 0x000fe200078e0205 */
[----:B0-----:R-:W-:-:S05]  /*05f0*/  IADD3 R31, P0, PT, R5, UR4, RZ ;  /* 0x00000004051f7c10 */ /* 0x001fca000ff1e0ff */
[----:B------:R-:W-:Y:S01]  /*0600*/  IMAD.X R30, RZ, RZ, UR5, P0 ;  /* 0x00000005ff1e7e24 */ /* 0x000fe200080e06ff */
[----:B------:R-:W-:Y:S07]  /*0610*/  BRA `(.L_x_7) ;  /* 0x0000000000447947 */ /* 0x000fee0003800000 */
.L_x_2:
[----:B------:R-:W-:Y:S01]  /*0620*/  MOV R0, 0x0 ;  /* 0x0000000000007802 */ /* 0x000fe20000000f00 */
[----:B------:R-:W0:Y:S01]  /*0630*/  LDCU.64 UR4, c[0x4][0x20] ;  /* 0x01000400ff0477ac */ /* 0x000e220008000a00 */
[----:B------:R-:W-:Y:S02]  /*0640*/  IMAD.MOV.U32 R8, RZ, RZ, 0x24 ;  /* 0x00000024ff087424 */ /* 0x000fe400078e00ff */
[----:B------:R1:W2:Y:S01]  /*0650*/  LDC.64 R2, c[0x4][R0] ;  /* 0x0100000000027b82 */ /* 0x0002a20000000a00 */
[----:B------:R-:W3:Y:S01]  /*0660*/  LDCU.64 UR6, c[0x4][0x18] ;  /* 0x01000300ff0677ac */ /* 0x000ee20008000a00 */
[----:B------:R-:W-:Y:S02]  /*0670*/  IMAD.MOV.U32 R12, RZ, RZ, 0x1 ;  /* 0x00000001ff0c7424 */ /* 0x000fe400078e00ff */
[----:B------:R-:W-:Y:S01]  /*0680*/  IMAD.MOV.U32 R13, RZ, RZ, RZ ;  /* 0x000000ffff0d7224 */ /* 0x000fe200078e00ff */
[----:B------:R-:W4:Y:S01]  /*0690*/  LDCU.64 UR8, c[0x4][0x8] ;  /* 0x01000100ff0877ac */ /* 0x000f220008000a00 */
[----:B0-----:R-:W-:-:S02]  /*06a0*/  IMAD.U32 R4, RZ, RZ, UR4 ;  /* 0x00000004ff047e24 */ /* 0x001fc4000f8e00ff */
[----:B------:R-:W-:Y:S02]  /*06b0*/  IMAD.U32 R5, RZ, RZ, UR5 ;  /* 0x00000005ff057e24 */ /* 0x000fe4000f8e00ff */
[----:B---3--:R-:W-:Y:S02]  /*06c0*/  IMAD.U32 R6, RZ, RZ, UR6 ;  /* 0x00000006ff067e24 */ /* 0x008fe4000f8e00ff */
[----:B------:R-:W-:Y:S02]  /*06d0*/  IMAD.U32 R7, RZ, RZ, UR7 ;  /* 0x00000007ff077e24 */ /* 0x000fe4000f8e00ff */
[----:B----4-:R-:W-:Y:S02]  /*06e0*/  IMAD.U32 R10, RZ, RZ, UR8 ;  /* 0x00000008ff0a7e24 */ /* 0x010fe4000f8e00ff */
[----:B-1----:R-:W-:-:S07]  /*06f0*/  IMAD.U32 R11, RZ, RZ, UR9 ;  /* 0x00000009ff0b7e24 */ /* 0x002fce000f8e00ff */
[----:B------:R-:W-:-:S07]  /*0700*/  LEPC R20, `(.L_x_8) ;  /* 0x000000001014794e */ /* 0x000fce0000000000 */
[----:B--2---:R-:W-:Y:S05]  /*0710*/  CALL.ABS.NOINC R2 ;  /* 0x0000000002007343 */ /* 0x004fea0003c00000 */
.L_x_8:
[----:B------:R-:W-:-:S07]  /*0720*/  IMAD.MOV.U32 R28, RZ, RZ, 0x1 ;  /* 0x00000001ff1c7424 */ /* 0x000fce00078e00ff */
.L_x_7:
[----:B------:R-:W0:Y:S01]  /*0730*/  LDC.64 R24, c[0x0][0x398] ;  /* 0x0000e600ff187b82 */ /* 0x000e220000000a00 */
[----:B------:R-:W-:Y:S02]  /*0740*/  ISETP.LT.U32.AND P1, PT, R16, 0x1, PT ;  /* 0x000000011000780c */ /* 0x000fe40003f21070 */
[----:B0-----:R-:W-:-:S04]  /*0750*/  ISETP.GE.U32.AND P0, PT, R34, R24, PT ;  /* 0x000000182200720c */ /* 0x001fc80003f06070 */
[----:B------:R-:W-:-:S04]  /*0760*/  ISETP.GE.AND.EX P0, PT, R33, R25, PT, P0 ;  /* 0x000000192100720c */ /* 0x000fc80003f06300 */
[----:B------:R-:W-:-:S13]  /*0770*/  ISETP.LT.OR.EX P0, PT, R17, RZ, P0, P1 ;  /* 0x000000ff1100720c */ /* 0x000fda0000701710 */
[----:B------:R-:W-:Y:S05]  /*0780*/  @P0 EXIT ;  /* 0x000000000000094d */ /* 0x000fea0003800000 */
[----:B------:R-:W-:-:S05]  /*0790*/  IADD3 R3, P0, PT, R16, R34, RZ ;  /* 0x0000002210037210 */ /* 0x000fca0007f1e0ff */
[----:B------:R-:W-:Y:S01]  /*07a0*/  IMAD.X R16, R17, 0x1, R33, P0 ;  /* 0x0000000111107824 */ /* 0x000fe200000e0621 */
[----:B------:R-:W-:-:S04]  /*07b0*/  ISETP.LT.U32.AND P0, PT, R3, R24, PT ;  /* 0x000000180300720c */ /* 0x000fc80003f01070 */
[----:B------:R-:W-:-:S04]  /*07c0*/  ISETP.LT.AND.EX P0, PT, R16, R25, PT, P0 ;  /* 0x000000191000720c */ /* 0x000fc80003f01300 */
[----:B------:R-:W-:Y:S02]  /*07d0*/  SEL R24, R3, R24, P0 ;  /* 0x0000001803187207 */ /* 0x000fe40000000000 */
[----:B------:R-:W-:-:S07]  /*07e0*/  SEL R22, R16, R25, P0 ;  /* 0x0000001910167207 */ /* 0x000fce0000000000 */
.L_x_28:
[----:B------:R-:W0:Y:S01]  /*07f0*/  LDCU.128 UR8, c[0x0][0x390] ;  /* 0x00007200ff0877ac */ /* 0x000e220008000c00 */
[C-C-:B------:R-:W-:Y:S01]  /*0800*/  SHF.L.U64.HI R0, R34.reuse, 0x3, R33.reuse ;  /* 0x0000000322007819 */ /* 0x140fe20000010221 */
[C---:B------:R-:W-:Y:S01]  /*0810*/  IMAD.SHL.U32 R6, R34.reuse, 0x8, RZ ;  /* 0x0000000822067824 */ /* 0x040fe200078e00ff */
[----:B------:R-:W-:Y:S01]  /*0820*/  IADD3 R34, P1, PT, R34, 0x1, RZ ;  /* 0x0000000122227810 */ /* 0x000fe20007f3e0ff */
[----:B------:R-:W1:Y:S01]  /*0830*/  LDCU.64 UR4, c[0x0][0x3d8] ;  /* 0x00007b00ff0477ac */ /* 0x000e620008000a00 */
[----:B------:R-:W-:Y:S02]  /*0840*/  IMAD.MOV.U32 R4, RZ, RZ, -0x1 ;  /* 0xffffffffff047424 */ /* 0x000fe400078e00ff */
[----:B------:R-:W-:Y:S01]  /*0850*/  IMAD.MOV.U32 R5, RZ, RZ, -0x1 ;  /* 0xffffffffff057424 */ /* 0x000fe200078e00ff */
[----:B------:R-:W2:Y:S01]  /*0860*/  LDCU.64 UR6, c[0x0][0x388] ;  /* 0x00007100ff0677ac */ /* 0x000ea20008000a00 */
[----:B------:R-:W-:Y:S01]  /*0870*/  IMAD.X R33, RZ, RZ, R33, P1 ;  /* 0x000000ffff217224 */ /* 0x000fe200008e0621 */
[----:B0-----:R-:W-:-:S04]  /*0880*/  ISETP.GE.U32.AND P0, PT, R34, UR10, PT ;  /* 0x0000000a22007c0c */ /* 0x001fc8000bf06070 */
[----:B------:R-:W-:Y:S02]  /*0890*/  ISETP.GE.AND.EX P0, PT, R33, UR11, PT, P0 ;  /* 0x0000000b21007c0c */ /* 0x000fe4000bf06300 */
[C---:B-1----:R-:W-:Y:S02]  /*08a0*/  IADD3 R18, P1, PT, R6.reuse, UR4, RZ ;  /* 0x0000000406127c10 */ /* 0x042fe4000ff3e0ff */
[----:B------:R-:W-:Y:S01]  /*08b0*/  IADD3 R6, P2, PT, R6, UR8, RZ ;  /* 0x0000000806067c10 */ /* 0x000fe2000ff5e0ff */
[----:B--2---:R-:W-:Y:S01]  /*08c0*/  IMAD.U32 R2, RZ, RZ, UR6 ;  /* 0x00000006ff027e24 */ /* 0x004fe2000f8e00ff */
[C---:B------:R-:W-:Y:S01]  /*08d0*/  IADD3.X R19, PT, PT, R0.reuse, UR5, RZ, P1, !PT ;  /* 0x0000000500137c10 */ /* 0x040fe20008ffe4ff */
[----:B------:R-:W-:Y:S01]  /*08e0*/  IMAD.U32 R3, RZ, RZ, UR7 ;  /* 0x00000007ff037e24 */ /* 0x000fe2000f8e00ff */
[----:B------:R-:W-:Y:S01]  /*08f0*/  IADD3.X R7, PT, PT, R0, UR9, RZ, P2, !PT ;  /* 0x0000000900077c10 */ /* 0x000fe200097fe4ff */
[----:B------:R-:W0:Y:S02]  /*0900*/  LDCU.64 UR4, c[0x0][0x388] ;  /* 0x00007100ff0477ac */ /* 0x000e240008000a00 */
[----:B------:R1:W-:Y:S04]  /*0910*/  STG.E.64 desc[UR36][R18.64], R4 ;  /* 0x0000000412007986 */ /* 0x0003e8000c101b24 */
[----:B------:R-:W0:Y:S04]  /*0920*/  @!P0 LDG.E.64 R2, desc[UR36][R6.64+0x8] ;  /* 0x0000082406028981 */ /* 0x000e28000c1e1b00 */
[----:B------:R-:W2:Y:S01]  /*0930*/  LDG.E.64 R16, desc[UR36][R6.64] ;  /* 0x0000002406107981 */ /* 0x000ea2000c1e1b00 */
[----:B------:R-:W-:Y:S01]  /*0940*/  BSSY.RECONVERGENT B10, `(.L_x_9) ;  /* 0x00000c50000a7945 */ /* 0x000fe20003800200 */
[----:B0-----:R-:W-:-:S04]  /*0950*/  ISETP.LT.U32.AND P0, PT, R2, UR4, PT ;  /* 0x0000000402007c0c */ /* 0x001fc8000bf01070 */
[----:B------:R-:W-:-:S04]  /*0960*/  ISETP.LT.AND.EX P0, PT, R3, UR5, PT, P0 ;  /* 0x0000000503007c0c */ /* 0x000fc8000bf01300 */
[----:B------:R-:W-:Y:S02]  /*0970*/  SEL R29, R2, UR4, P0 ;  /* 0x00000004021d7c07 */ /* 0x000fe40008000000 */
[----:B------:R-:W-:Y:S02]  /*0980*/  SEL R2, R3, UR5, P0 ;  /* 0x0000000503027c07 */ /* 0x000fe40008000000 */
[----:B--2---:R-:W-:-:S04]  /*0990*/  ISETP.GT.U32.AND P0, PT, R29, R16, PT ;  /* 0x000000101d00720c */ /* 0x004fc80003f04070 */
[----:B------:R-:W-:-:S13]  /*09a0*/  ISETP.GT.AND.EX P0, PT, R2, R17, PT, P0 ;  /* 0x000000110200720c */ /* 0x000fda0003f04300 */
[----:B-1----:R-:W-:Y:S05]  /*09b0*/  @!P0 BRA `(.L_x_10) ;  /* 0x0000000800f48947 */ /* 0x002fea0003800000 */
[----:B------:R-:W-:Y:S02]  /*09c0*/  IMAD.MOV.U32 R26, RZ, RZ, R16 ;  /* 0x000000ffff1a7224 */ /* 0x000fe400078e0010 */
[----:B------:R-:W-:-:S07]  /*09d0*/  IMAD.MOV.U32 R27, RZ, RZ, R17 ;  /* 0x000000ffff1b7224 */ /* 0x000fce00078e0011 */
.L_x_27:
[----:B------:R-:W0:Y:S01]  /*09e0*/  LDCU.64 UR4, c[0x0][0x3a8] ;  /* 0x00007500ff0477ac */ /* 0x000e220008000a00 */
[----:B------:R-:W-:-:S04]  /*09f0*/  SHF.R.S32.HI R3, RZ, 0x1f, R27 ;  /* 0x0000001fff037819 */ /* 0x000fc8000001141b */
[----:B------:R-:W-:-:S05]  /*0a00*/  LEA.HI R0, P0, R3, R26, RZ, 0x6 ;  /* 0x0000001a03007211 */ /* 0x000fca00078130ff */
[----:B------:R-:W-:-:S05]  /*0a10*/  IMAD.X R3, RZ, RZ, R27, P0 ;  /* 0x000000ffff037224 */ /* 0x000fca00000e061b */
[--C-:B------:R-:W-:Y:S02]  /*0a20*/  SHF.R.S64 R0, R0, 0x6, R3.reuse ;  /* 0x0000000600007819 */ /* 0x100fe40000001003 */
[----:B------:R-:W-:Y:S02]  /*0a30*/  SHF.R.S32.HI R3, RZ, 0x6, R3 ;  /* 0x00000006ff037819 */ /* 0x000fe40000011403 */
[----:B0-----:R-:W-:-:S04]  /*0a40*/  LEA R4, P0, R0, UR4, 0x3 ;  /* 0x0000000400047c11 */ /* 0x001fc8000f8018ff */
[----:B------:R-:W-:-:S06]  /*0a50*/  LEA.HI.X R5, R0, UR5, R3, 0x3, P0 ;  /* 0x0000000500057c11 */ /* 0x000fcc00080f1c03 */
[----:B------:R-:W2:Y:S01]  /*0a60*/  LDG.E.64 R4, desc[UR36][R4.64] ;  /* 0x0000002404047981 */ /* 0x000ea2000c1e1b00 */
[----:B------:R-:W-:Y:S01]  /*0a70*/  LOP3.LUT R3, R26, 0x3f, RZ, 0xc0, !PT ;  /* 0x0000003f1a037812 */ /* 0x000fe200078ec0ff */
[----:B------:R-:W-:Y:S03]  /*0a80*/  BSSY.RECONVERGENT B9, `(.L_x_11) ;  /* 0x00000ab000097945 */ /* 0x000fe60003800200 */
[----:B--2---:R-:W-:-:S04]  /*0a90*/  SHF.R.U64 R0, R4, R3, R5 ;  /* 0x0000000304007219 */ /* 0x004fc80000001205 */
[----:B------:R-:W-:-:S04]  /*0aa0*/  LOP3.LUT R0, R0, 0x1, RZ, 0xc0, !PT ;  /* 0x0000000100007812 */ /* 0x000fc800078ec0ff */
[----:B------:R-:W-:-:S04]  /*0ab0*/  ISETP.NE.U32.AND P0, PT, R0, 0x1, PT ;  /* 0x000000010000780c */ /* 0x000fc80003f05070 */
[----:B------:R-:W-:-:S13]  /*0ac0*/  ISETP.NE.U32.AND.EX P0, PT, RZ, RZ, PT, P0 ;  /* 0x000000ffff00720c */ /* 0x000fda0003f05100 */
[----:B------:R-:W-:Y:S05]  /*0ad0*/  @P0 BRA `(.L_x_12) ;  /* 0x0000000800940947 */ /* 0x000fea0003800000 */
[----:B------:R-:W0:Y:S02]  /*0ae0*/  LDCU.64 UR4, c[0x0][0x380] ;  /* 0x00007000ff0477ac */ /* 0x000e240008000a00 */
[----:B0-----:R-:W-:-:S04]  /*0af0*/  IADD3 R4, P0, PT, R26, UR4, RZ ;  /* 0x000000041a047c10 */ /* 0x001fc8000ff1e0ff */
[----:B------:R-:W-:-:S05]  /*0b00*/  IADD3.X R5, PT, PT, R27, UR5, RZ, P0, !PT ;  /* 0x000000051b057c10 */ /* 0x000fca00087fe4ff */
[----:B------:R-:W2:Y:S02]  /*0b10*/  LDG.E.U8 R4, desc[UR36][R4.64] ;  /* 0x0000002404047981 */ /* 0x000ea4000c1e1100 */
[----:B--2---:R-:W-:-:S13]  /*0b20*/  ISETP.NE.AND P0, PT, R4, 0x3a, PT ;  /* 0x0000003a0400780c */ /* 0x004fda0003f05270 */
[----:B------:R-:W-:Y:S05]  /*0b30*/  @P0 BRA `(.L_x_12) ;  /* 0x00000008007c0947 */ /* 0x000fea0003800000 */
[----:B------:R-:W-:Y:S01]  /*0b40*/  BSSY.RECONVERGENT B0, `(.L_x_13) ;  /* 0x000001b000007945 */ /* 0x000fe20003800200 */
[----:B------:R-:W-:Y:S02]  /*0b50*/  IMAD.MOV.U32 R25, RZ, RZ, R26 ;  /* 0x000000ffff197224 */ /* 0x000fe400078e001a */
[----:B------:R-:W-:-:S07]  /*0b60*/  IMAD.MOV.U32 R23, RZ, RZ, R27 ;  /* 0x000000ffff177224 */ /* 0x000fce00078e001b */
.L_x_15:
[----:B------:R-:W-:Y:S01]  /*0b70*/  IADD3 R3, P0, PT, R25, -0x1, RZ ;  /* 0xffffffff19037810 */ /* 0x000fe20007f1e0ff */
[----:B------:R-:W-:-:S03]  /*0b80*/  IMAD.MOV.U32 R25, RZ, RZ, -0x1 ;  /* 0xffffffffff197424 */ /* 0x000fc600078e00ff */
[----:B------:R-:W-:Y:S01]  /*0b90*/  IADD3.X R5, PT, PT, R23, -0x1, RZ, P0, !PT ;  /* 0xffffffff17057810 */ /* 0x000fe200007fe4ff */
[----:B------:R-:W-:Y:S01]  /*0ba0*/  IMAD.MOV.U32 R23, RZ, RZ, -0x1 ;  /* 0xffffffffff177424 */ /* 0x000fe200078e00ff */
[----:B------:R-:W-:-:S04]  /*0bb0*/  ISETP.GT.U32.AND P0, PT, R3, R16, PT ;  /* 0x000000100300720c */ /* 0x000fc80003f04070 */
[----:B------:R-:W-:-:S13]  /*0bc0*/  ISETP.GT.AND.EX P0, PT, R5, R17, PT, P0 ;  /* 0x000000110500720c */ /* 0x000fda0003f04300 */
[----:B------:R-:W-:Y:S05]  /*0bd0*/  @!P0 BRA `(.L_x_14) ;  /* 0x0000000000448947 */ /* 0x000fea0003800000 */
[----:B------:R-:W-:Y:S01]  /*0be0*/  IMAD.MOV.U32 R23, RZ, RZ, R5 ;  /* 0x000000ffff177224 */ /* 0x000fe200078e0005 */
[----:B------:R-:W0:Y:S01]  /*0bf0*/  LDCU.64 UR4, c[0x0][0x3a0] ;  /* 0x00007400ff0477ac */ /* 0x000e220008000a00 */
[----:B------:R-:W-:-:S03]  /*0c00*/  IMAD.MOV.U32 R25, RZ, RZ, R3 ;  /* 0x000000ffff197224 */ /* 0x000fc600078e0003 */
        /* <DEDUP_REMOVED lines=8> */
[----:B------:R-:W-:-:S04]  /*0c90*/  LOP3.LUT R3, R25, 0x3f, RZ, 0xc0, !PT ;  /* 0x0000003f19037812 */ /* 0x000fc800078ec0ff */
[----:B--2---:R-:W-:-:S04]  /*0ca0*/  SHF.R.U64 R0, R4, R3, R5 ;  /* 0x0000000304007219 */ /* 0x004fc80000001205 */
[----:B------:R-:W-:-:S04]  /*0cb0*/  LOP3.LUT R0, R0, 0x1, RZ, 0xc0, !PT ;  /* 0x0000000100007812 */ /* 0x000fc800078ec0ff */
[----:B------:R-:W-:-:S04]  /*0cc0*/  ISETP.NE.U32.AND P0, PT, R0, 0x1, PT ;  /* 0x000000010000780c */ /* 0x000fc80003f05070 */
[----:B------:R-:W-:-:S13]  /*0cd0*/  ISETP.NE.U32.AND.EX P0, PT, RZ, RZ, PT, P0 ;  /* 0x000000ffff00720c */ /* 0x000fda0003f05100 */
[----:B------:R-:W-:Y:S05]  /*0ce0*/  @P0 BRA `(.L_x_15) ;  /* 0xfffffffc00a00947 */ /* 0x000fea000383ffff */
.L_x_14:
[----:B------:R-:W-:Y:S05]  /*0cf0*/  BSYNC.RECONVERGENT B0 ;  /* 0x0000000000007941 */ /* 0x000fea0003800200 */
.L_x_13:
[----:B------:R-:W-:Y:S01]  /*0d00*/  ISETP.GE.U32.AND P0, PT, R25, R16, PT ;  /* 0x000000101900720c */ /* 0x000fe20003f06070 */
[----:B------:R-:W-:Y:S03]  /*0d10*/  BSSY.RECONVERGENT B6, `(.L_x_16) ;  /* 0x0000013000067945 */ /* 0x000fe60003800200 */
[----:B------:R-:W-:-:S13]  /*0d20*/  ISETP.GE.AND.EX P0, PT, R23, R17, PT, P0 ;  /* 0x000000111700720c */ /* 0x000fda0003f06300 */
[----:B------:R-:W-:Y:S05]  /*0d30*/  @P0 BRA `(.L_x_17) ;  /* 0x0000000000400947 */ /* 0x000fea0003800000 */
[----:B------:R-:W-:Y:S01]  /*0d40*/  MOV R14, 0x0 ;  /* 0x00000000000e7802 */ /* 0x000fe20000000f00 */
[----:B------:R-:W0:Y:S01]  /*0d50*/  LDCU.64 UR4, c[0x4][0x28] ;  /* 0x01000500ff0477ac */ /* 0x000e220008000a00 */
[----:B------:R-:W-:Y:S02]  /*0d60*/  IMAD.MOV.U32 R8, RZ, RZ, 0x3a ;  /* 0x0000003aff087424 */ /* 0x000fe400078e00ff */
[----:B------:R-:W-:Y:S01]  /*0d70*/  IMAD.MOV.U32 R12, RZ, RZ, 0x1 ;  /* 0x00000001ff0c7424 */ /* 0x000fe200078e00ff */
[----:B------:R-:W1:Y:S01]  /*0d80*/  LDCU.64 UR6, c[0x4][0x18] ;  /* 0x01000300ff0677ac */ /* 0x000e620008000a00 */
[----:B------:R-:W2:Y:S01]  /*0d90*/  LDC.64 R14, c[0x4][R14] ;  /* 0x010000000e0e7b82 */ /* 0x000ea20000000a00 */
[----:B------:R-:W-:Y:S01]  /*0da0*/  IMAD.MOV.U32 R13, RZ, RZ, RZ ;  /* 0x000000ffff0d7224 */ /* 0x000fe200078e00ff */
[----:B------:R-:W3:Y:S01]  /*0db0*/  LDCU.64 UR8, c[0x4][0x8] ;  /* 0x01000100ff0877ac */ /* 0x000ee20008000a00 */
[----:B0-----:R-:W-:Y:S02]  /*0dc0*/  IMAD.U32 R4, RZ, RZ, UR4 ;  /* 0x00000004ff047e24 */ /* 0x001fe4000f8e00ff */
[----:B------:R-:W-:-:S02]  /*0dd0*/  IMAD.U32 R5, RZ, RZ, UR5 ;  /* 0x00000005ff057e24 */ /* 0x000fc4000f8e00ff */
[----:B-1----:R-:W-:Y:S02]  /*0de0*/  IMAD.U32 R6, RZ, RZ, UR6 ;  /* 0x00000006ff067e24 */ /* 0x002fe4000f8e00ff */
[----:B------:R-:W-:Y:S02]  /*0df0*/  IMAD.U32 R7, RZ, RZ, UR7 ;  /* 0x00000007ff077e24 */ /* 0x000fe4000f8e00ff */
[----:B---3--:R-:W-:Y:S02]  /*0e00*/  IMAD.U32 R10, RZ, RZ, UR8 ;  /* 0x00000008ff0a7e24 */ /* 0x008fe4000f8e00ff */
[----:B------:R-:W-:-:S07]  /*0e10*/  IMAD.U32 R11, RZ, RZ, UR9 ;  /* 0x00000009ff0b7e24 */ /* 0x000fce000f8e00ff */
[----:B------:R-:W-:-:S07]  /*0e20*/  LEPC R20, `(.L_x_17) ;  /* 0x000000001014794e */ /* 0x000fce0000000000 */
[----:B--2---:R-:W-:Y:S05]  /*0e30*/  CALL.ABS.NOINC R14 ;  /* 0x000000000e007343 */ /* 0x004fea0003c00000 */
.L_x_17:
[----:B------:R-:W-:Y:S05]  /*0e40*/  BSYNC.RECONVERGENT B6 ;  /* 0x0000000000067941 */ /* 0x000fea0003800200 */
.L_x_16:
[----:B------:R-:W-:Y:S02]  /*0e50*/  IADD3 R5, P1, PT, -R32, R25, RZ ;  /* 0x0000001920057210 */ /* 0x000fe40007f3e1ff */
[----:B------:R-:W-:Y:S02]  /*0e60*/  SHF.R.S32.HI R0, RZ, 0x1f, R32 ;  /* 0x0000001fff007819 */ /* 0x000fe40000011420 */
[----:B------:R-:W-:-:S03]  /*0e70*/  ISETP.GE.U32.AND P0, PT, R5, R16, PT ;  /* 0x000000100500720c */ /* 0x000fc60003f06070 */
[----:B------:R-:W-:-:S05]  /*0e80*/  IMAD.X R23, R23, 0x1, ~R0, P1 ;  /* 0x0000000117177824 */ /* 0x000fca00008e0e00 */
[----:B------:R-:W-:-:S13]  /*0e90*/  ISETP.GE.AND.EX P0, PT, R23, R17, PT, P0 ;  /* 0x000000111700720c */ /* 0x000fda0003f06300 */
[----:B------:R-:W-:Y:S05]  /*0ea0*/  @!P0 BRA `(.L_x_12) ;  /* 0x0000000400a08947 */ /* 0x000fea0003800000 */
[----:B------:R-:W0:Y:S02]  /*0eb0*/  LDCU.64 UR4, c[0x0][0x380] ;  /* 0x00007000ff0477ac */ /* 0x000e240008000a00 */
[----:B0-----:R-:W-:-:S04]  /*0ec0*/  IADD3 R4, P0, PT, R5, UR4, RZ ;  /* 0x0000000405047c10 */ /* 0x001fc8000ff1e0ff */
[----:B------:R-:W-:-:S05]  /*0ed0*/  IADD3.X R5, PT, PT, R23, UR5, RZ, P0, !PT ;  /* 0x0000000517057c10 */ /* 0x000fca00087fe4ff */
[----:B------:R-:W2:Y:S02]  /*0ee0*/  LDG.E.U8 R3, desc[UR36][R4.64] ;  /* 0x0000002404037981 */ /* 0x000ea4000c1e1100 */
[----:B--2---:R-:W-:-:S13]  /*0ef0*/  ISETP.NE.AND P0, PT, R3, 0x22, PT ;  /* 0x000000220300780c */ /* 0x004fda0003f05270 */
[----:B------:R-:W-:Y:S05]  /*0f00*/  @P0 BRA `(.L_x_12) ;  /* 0x0000000400880947 */ /* 0x000fea0003800000 */
[----:B------:R-:W-:-:S13]  /*0f10*/  ISETP.GE.AND P0, PT, R32, 0x1, PT ;  /* 0x000000012000780c */ /* 0x000fda0003f06270 */
[----:B------:R-:W-:Y:S05]  /*0f20*/  @!P0 BRA `(.L_x_18) ;  /* 0x00000000003c8947 */ /* 0x000fea0003800000 */
[----:B------:R-:W-:Y:S02]  /*0f30*/  IMAD.MOV.U32 R3, RZ, RZ, RZ ;  /* 0x000000ffff037224 */ /* 0x000fe400078e00ff */
[----:B------:R-:W-:-:S07]  /*0f40*/  IMAD.MOV.U32 R11, RZ, RZ, RZ ;  /* 0x000000ffff0b7224 */ /* 0x000fce00078e00ff */
.L_x_19:
[C---:B------:R-:W-:Y:S02]  /*0f50*/  IADD3 R6, P1, PT, R3.reuse, R4, RZ ;  /* 0x0000000403067210 */ /* 0x040fe40007f3e0ff */
[----:B------:R-:W-:-:S03]  /*0f60*/  IADD3 R8, P0, PT, R3, R31, RZ ;  /* 0x0000001f03087210 */ /* 0x000fc60007f1e0ff */
[C---:B------:R-:W-:Y:S02]  /*0f70*/  IMAD.X R7, R11.reuse, 0x1, R5, P1 ;  /* 0x000000010b077824 */ /* 0x040fe400008e0605 */
[----:B------:R-:W-:-:S04]  /*0f80*/  IMAD.X R9, R11, 0x1, R30, P0 ;  /* 0x000000010b097824 */ /* 0x000fc800000e061e */
[----:B------:R-:W2:Y:S04]  /*0f90*/  LDG.E.U8 R7, desc[UR36][R6.64+0x1] ;  /* 0x0000012406077981 */ /* 0x000ea8000c1e1100 */
[----:B------:R-:W2:Y:S02]  /*0fa0*/  LDG.E.U8 R8, desc[UR36][R8.64] ;  /* 0x0000002408087981 */ /* 0x000ea4000c1e1100 */
[----:B--2---:R-:W-:-:S13]  /*0fb0*/  ISETP.NE.AND P0, PT, R8, R7, PT ;  /* 0x000000070800720c */ /* 0x004fda0003f05270 */
[----:B------:R-:W-:Y:S05]  /*0fc0*/  @P0 BRA `(.L_x_12) ;  /* 0x0000000400580947 */ /* 0x000fea0003800000 */
[----:B------:R-:W-:-:S05]  /*0fd0*/  IADD3 R3, P0, PT, R3, 0x1, RZ ;  /* 0x0000000103037810 */ /* 0x000fca0007f1e0ff */
[----:B------:R-:W-:Y:S01]  /*0fe0*/  IMAD.X R11, RZ, RZ, R11, P0 ;  /* 0x000000ffff0b7224 */ /* 0x000fe200000e060b */
[----:B------:R-:W-:-:S04]  /*0ff0*/  ISETP.NE.U32.AND P0, PT, R3, R32, PT ;  /* 0x000000200300720c */ /* 0x000fc80003f05070 */
[----:B------:R-:W-:-:S13]  /*1000*/  ISETP.NE.AND.EX P0, PT, R11, R0, PT, P0 ;  /* 0x000000000b00720c */ /* 0x000fda0003f05300 */
[----:B------:R-:W-:Y:S05]  /*1010*/  @P0 BRA `(.L_x_19) ;  /* 0xfffffffc00cc0947 */ /* 0x000fea000383ffff */
.L_x_18:
[----:B------:R-:W0:Y:S02]  /*1020*/  LDCU.64 UR4, c[0x0][0x3c8] ;  /* 0x00007900ff0477ac */ /* 0x000e240008000a00 */
[----:B0-----:R-:W-:Y:S02]  /*1030*/  IMAD.U32 R0, RZ, RZ, UR4 ;  /* 0x00000004ff007e24 */ /* 0x001fe4000f8e00ff */
[----:B------:R-:W-:-:S03]  /*1040*/  IMAD.U32 R6, RZ, RZ, UR5 ;  /* 0x00000005ff067e24 */ /* 0x000fc6000f8e00ff */
[----:B------:R-:W-:-:S04]  /*1050*/  IADD3 R4, P0, PT, R28, R0, RZ ;  /* 0x000000001c047210 */ /* 0x000fc80007f1e0ff */
[----:B------:R-:W-:-:S05]  /*1060*/  LEA.HI.X.SX32 R5, R28, R6, 0x1, P0 ;  /* 0x000000061c057211 */ /* 0x000fca00000f0eff */
[----:B------:R-:W2:Y:S01]  /*1070*/  LDG.E.U8 R3, desc[UR36][R4.64] ;  /* 0x0000002404037981 */ /* 0x000ea2000c1e1100 */
[----:B------:R-:W-:Y:S01]  /*1080*/  VIADD R23, R28, 0x1 ;  /* 0x000000011c177836 */ /* 0x000fe20000000000 */
[----:B--2---:R-:W-:-:S13]  /*1090*/  ISETP.NE.AND P0, PT, R3, RZ, PT ;  /* 0x000000ff0300720c */ /* 0x004fda0003f05270 */
[----:B------:R0:W-:Y:S01]  /*10a0*/  @!P0 STG.E.64 desc[UR36][R18.64], R26 ;  /* 0x0000001a12008986 */ /* 0x0001e2000c101b24 */
[----:B------:R-:W-:Y:S01]  /*10b0*/  @!P0 IMAD.MOV.U32 R28, RZ, RZ, R23 ;  /* 0x000000ffff1c8224 */ /* 0x000fe200078e0017 */
[----:B------:R-:W-:Y:S06]  /*10c0*/  @!P0 BRA `(.L_x_12) ;  /* 0x0000000400188947 */ /* 0x000fec0003800000 */
[----:B------:R-:W-:-:S13]  /*10d0*/  ISETP.NE.AND P0, PT, R3, 0x1, PT ;  /* 0x000000010300780c */ /* 0x000fda0003f05270 */
[----:B------:R-:W-:Y:S05]  /*10e0*/  @P0 BRA `(.L_x_20) ;  /* 0x0000000000cc0947 */ /* 0x000fea0003800000 */
[----:B------:R-:W2:Y:S01]  /*10f0*/  LDG.E.S8 R4, desc[UR36][R4.64+0x1] ;  /* 0x0000012404047981 */ /* 0x000ea2000c1e1300 */
[----:B------:R-:W-:Y:S01]  /*1100*/  BSSY.RECONVERGENT B8, `(.L_x_21) ;  /* 0x000002b000087945 */ /* 0x000fe20003800200 */
[----:B------:R-:W-:Y:S02]  /*1110*/  VIADD R23, R28, 0x2 ;  /* 0x000000021c177836 */ /* 0x000fe40000000000 */
[----:B------:R-:W-:Y:S02]  /*1120*/  IMAD.MOV.U32 R32, RZ, RZ, RZ ;  /* 0x000000ffff207224 */ /* 0x000fe400078e00ff */
[----:B------:R-:W-:Y:S01]  /*1130*/  IMAD.MOV.U32 R25, RZ, RZ, RZ ;  /* 0x000000ffff197224 */ /* 0x000fe200078e00ff */
[----:B--2---:R-:W-:-:S13]  /*1140*/  ISETP.GT.AND P0, PT, R4, -0x1, PT ;  /* 0xffffffff0400780c */ /* 0x004fda0003f04270 */
[----:B------:R-:W-:Y:S05]  /*1150*/  @P0 BRA `(.L_x_22) ;  /* 0x0000000000940947 */ /* 0x000fea0003800000 */
[----:B------:R-:W-:Y:S01]  /*1160*/  BSSY.RECONVERGENT B7, `(.L_x_22) ;  /* 0x0000024000077945 */ /* 0x000fe20003800200 */
[----:B------:R-:W-:Y:S02]  /*1170*/  IMAD.MOV.U32 R25, RZ, RZ, RZ ;  /* 0x000000ffff197224 */ /* 0x000fe400078e00ff */
[----:B------:R-:W-:-:S07]  /*1180*/  IMAD.MOV.U32 R32, RZ, RZ, RZ ;  /* 0x000000ffff207224 */ /* 0x000fce00078e00ff */
.L_x_25:
        /* <DEDUP_REMOVED lines=23> */
.L_x_24:
[----:B------:R-:W-:Y:S05]  /*1300*/  BSYNC.RECONVERGENT B6 ;  /* 0x0000000000067941 */ /* 0x000fea0003800200 */
.L_x_23:
[----:B------:R-:W1:Y:S02]  /*1310*/  LDCU.64 UR4, c[0x0][0x3c8] ;  /* 0x00007900ff0477ac */ /* 0x000e640008000a00 */
[----:B-1----:R-:W-:Y:S02]  /*1320*/  IMAD.U32 R0, RZ, RZ, UR4 ;  /* 0x00000004ff007e24 */ /* 0x002fe4000f8e00ff */
[----:B------:R-:W-:-:S03]  /*1330*/  IMAD.U32 R6, RZ, RZ, UR5 ;  /* 0x00000005ff067e24 */ /* 0x000fc6000f8e00ff */
[----:B------:R-:W-:-:S04]  /*1340*/  IADD3 R4, P0, PT, R23, R0, RZ ;  /* 0x0000000017047210 */ /* 0x000fc80007f1e0ff */
[----:B------:R-:W-:-:S05]  /*1350*/  LEA.HI.X.SX32 R5, R23, R6, 0x1, P0 ;  /* 0x0000000617057211 */ /* 0x000fca00000f0eff */
[----:B------:R-:W2:Y:S01]  /*1360*/  LDG.E.S8 R4, desc[UR36][R4.64] ;  /* 0x0000002404047981 */ /* 0x000ea2000c1e1300 */
[----:B------:R-:W-:Y:S01]  /*1370*/  VIADD R23, R23, 0x1 ;  /* 0x0000000117177836 */ /* 0x000fe20000000000 */
[----:B--2---:R-:W-:-:S13]  /*1380*/  ISETP.GE.AND P0, PT, R4, RZ, PT ;  /* 0x000000ff0400720c */ /* 0x004fda0003f06270 */
[----:B------:R-:W-:Y:S05]  /*1390*/  @!P0 BRA `(.L_x_25) ;  /* 0xfffffffc007c8947 */ /* 0x000fea000383ffff */
[----:B------:R-:W-:Y:S05]  /*13a0*/  BSYNC.RECONVERGENT B7 ;  /* 0x0000000000077941 */ /* 0x000fea0003800200 */
.L_x_22:
[----:B------:R-:W-:Y:S05]  /*13b0*/  BSYNC.RECONVERGENT B8 ;  /* 0x0000000000087941 */ /* 0x000fea0003800200 */
.L_x_21:
[----:B------:R-:W-:Y:S02]  /*13c0*/  SHF.L.U32 R25, R4, R25, RZ ;  /* 0x0000001904197219 */ /* 0x000fe400000006ff */
[----:B------:R-:W-:Y:S02]  /*13d0*/  IADD3 R31, P0, PT, R23, R0, RZ ;  /* 0x00000000171f7210 */ /* 0x000fe40007f1e0ff */
[----:B------:R-:W-:Y:S02]  /*13e0*/  LOP3.LUT R32, R25, R32, RZ, 0xfc, !PT ;  /* 0x0000002019207212 */ /* 0x000fe400078efcff */
[----:B------:R-:W-:-:S03]  /*13f0*/  LEA.HI.X.SX32 R30, R23, R6, 0x1, P0 ;  /* 0x00000006171e7211 */ /* 0x000fc600000f0eff */
[----:B------:R-:W-:Y:S01]  /*1400*/  IMAD.IADD R28, R32, 0x1, R23 ;  /* 0x00000001201c7824 */ /* 0x000fe200078e0217 */
[----:B------:R-:W-:Y:S06]  /*1410*/  BRA `(.L_x_12) ;  /* 0x0000000000447947 */ /* 0x000fec0003800000 */
.L_x_20:
        /* <DEDUP_REMOVED lines=16> */
.L_x_26:
[----:B------:R-:W-:-:S07]  /*1520*/  IMAD.MOV.U32 R28, RZ, RZ, R23 ;  /* 0x000000ffff1c7224 */ /* 0x000fce00078e0017 */
.L_x_12:
[----:B------:R-:W-:Y:S05]  /*1530*/  BSYNC.RECONVERGENT B9 ;  /* 0x0000000000097941 */ /* 0x000fea0003800200 */
.L_x_11:
[----:B0-----:R-:W-:-:S05]  /*1540*/  IADD3 R26, P0, PT, R26, 0x1, RZ ;  /* 0x000000011a1a7810 */ /* 0x001fca0007f1e0ff */
[----:B------:R-:W-:Y:S01]  /*1550*/  IMAD.X R27, RZ, RZ, R27, P0 ;  /* 0x000000ffff1b7224 */ /* 0x000fe200000e061b */
[----:B------:R-:W-:-:S04]  /*1560*/  ISETP.GE.U32.AND P0, PT, R26, R29, PT ;  /* 0x0000001d1a00720c */ /* 0x000fc80003f06070 */
[----:B------:R-:W-:-:S13]  /*1570*/  ISETP.GE.AND.EX P0, PT, R27, R2, PT, P0 ;  /* 0x000000021b00720c */ /* 0x000fda0003f06300 */
[----:B------:R-:W-:Y:S05]  /*1580*/  @!P0 BRA `(.L_x_27) ;  /* 0xfffffff400148947 */ /* 0x000fea000383ffff */
.L_x_10:
[----:B------:R-:W-:Y:S05]  /*1590*/  BSYNC.RECONVERGENT B10 ;  /* 0x00000000000a7941 */ /* 0x000fea0003800200 */
.L_x_9:
[----:B------:R-:W-:-:S04]  /*15a0*/  ISETP.GE.U32.AND P0, PT, R34, R24, PT ;  /* 0x000000182200720c */ /* 0x000fc80003f06070 */
[----:B------:R-:W-:-:S13]  /*15b0*/  ISETP.GE.AND.EX P0, PT, R33, R22, PT, P0 ;  /* 0x000000162100720c */ /* 0x000fda0003f06300 */
[----:B------:R-:W-:Y:S05]  /*15c0*/  @P0 EXIT ;  /* 0x000000000000094d */ /* 0x000fea0003800000 */
[----:B------:R-:W-:Y:S05]  /*15d0*/  BRA `(.L_x_28) ;  /* 0xfffffff000847947 */ /* 0x000fea000383ffff */
        .weak           $__internal_0_$__cuda_sm20_div_s64
        .type           $__internal_0_$__cuda_sm20_div_s64,@function
        .size           $__internal_0_$__cuda_sm20_div_s64,(.L_x_30 - $__internal_0_$__cuda_sm20_div_s64)
$__internal_0_$__cuda_sm20_div_s64:
[-C--:B------:R-:W-:Y:S02]  /*15e0*/  IADD3 R4, P1, PT, RZ, -R3.reuse, RZ ;  /* 0x80000003ff047210 */ /* 0x080fe40007f3e0ff */
[----:B------:R-:W-:Y:S02]  /*15f0*/  ISETP.GE.AND P0, PT, R2, RZ, PT ;  /* 0x000000ff0200720c */ /* 0x000fe40003f06270 */
[----:B------:R-:W-:Y:S01]  /*1600*/  ISETP.GE.AND P3, PT, R7, RZ, PT ;  /* 0x000000ff0700720c */ /* 0x000fe20003f66270 */
[----:B------:R-:W-:Y:S01]  /*1610*/  IMAD.X R5, RZ, RZ, ~R2, P1 ;  /* 0x000000ffff057224 */ /* 0x000fe200008e0e02 */
[----:B------:R-:W-:-:S04]  /*1620*/  SEL R4, R4, R3, !P0 ;  /* 0x0000000304047207 */ /* 0x000fc80004000000 */
[----:B------:R-:W-:-:S04]  /*1630*/  SEL R5, R5, R2, !P0 ;  /* 0x0000000205057207 */ /* 0x000fc80004000000 */
[----:B------:R-:W0:Y:S08]  /*1640*/  I2F.U64.RP R12, R4 ;  /* 0x00000004000c7312 */ /* 0x000e300000309000 */
[----:B0-----:R-:W0:Y:S02]  /*1650*/  MUFU.RCP R12, R12 ;  /* 0x0000000c000c7308 */ /* 0x001e240000001000 */
[----:B0-----:R-:W-:-:S06]  /*1660*/  VIADD R8, R12, 0x1ffffffe ;  /* 0x1ffffffe0c087836 */ /* 0x001fcc0000000000 */
[----:B------:R-:W0:Y:S02]  /*1670*/  F2I.U64.TRUNC R8, R8 ;  /* 0x0000000800087311 */ /* 0x000e24000020d800 */
[----:B0-----:R-:W-:-:S04]  /*1680*/  IMAD.WIDE.U32 R10, R8, R4, RZ ;  /* 0x00000004080a7225 */ /* 0x001fc800078e00ff */
[----:B------:R-:W-:Y:S01]  /*1690*/  IMAD R11, R8, R5, R11 ;  /* 0x00000005080b7224 */ /* 0x000fe200078e020b */
[----:B------:R-:W-:-:S03]  /*16a0*/  IADD3 R13, P0, PT, RZ, -R10, RZ ;  /* 0x8000000aff0d7210 */ /* 0x000fc60007f1e0ff */
[----:B------:R-:W-:Y:S02]  /*16b0*/  IMAD R11, R9, R4, R11 ;  /* 0x00000004090b7224 */ /* 0x000fe400078e020b */
[----:B------:R-:W-:-:S04]  /*16c0*/  IMAD.HI.U32 R10, R8, R13, RZ ;  /* 0x0000000d080a7227 */ /* 0x000fc800078e00ff */
[----:B------:R-:W-:Y:S02]  /*16d0*/  IMAD.X R15, RZ, RZ, ~R11, P0 ;  /* 0x000000ffff0f7224 */ /* 0x000fe400000e0e0b */
[----:B------:R-:W-:Y:S02]  /*16e0*/  IMAD.MOV.U32 R11, RZ, RZ, R8 ;  /* 0x000000ffff0b7224 */ /* 0x000fe400078e0008 */
[-C--:B------:R-:W-:Y:S02]  /*16f0*/  IMAD R17, R9, R15.reuse, RZ ;  /* 0x0000000f09117224 */ /* 0x080fe400078e02ff */
[----:B------:R-:W-:-:S04]  /*1700*/  IMAD.WIDE.U32 R10, P0, R8, R15, R10 ;  /* 0x0000000f080a7225 */ /* 0x000fc8000780000a */
[----:B------:R-:W-:-:S04]  /*1710*/  IMAD.HI.U32 R15, R9, R15, RZ ;  /* 0x0000000f090f7227 */ /* 0x000fc800078e00ff */
[----:B------:R-:W-:-:S05]  /*1720*/  IMAD.HI.U32 R10, P1, R9, R13, R10 ;  /* 0x0000000d090a7227 */ /* 0x000fca000782000a */
[----:B------:R-:W-:Y:S01]  /*1730*/  IADD3 R11, P2, PT, R17, R10, RZ ;  /* 0x0000000a110b7210 */ /* 0x000fe20007f5e0ff */
[----:B------:R-:W-:Y:S01]  /*1740*/  IMAD.X R10, R15, 0x1, R9, P0 ;  /* 0x000000010f0a7824 */ /* 0x000fe200000e0609 */
[----:B------:R-:W-:-:S03]  /*1750*/  IADD3 R17, P4, PT, RZ, -R6, RZ ;  /* 0x80000006ff117210 */ /* 0x000fc60007f9e0ff */
[----:B------:R-:W-:Y:S01]  /*1760*/  IMAD.WIDE.U32 R8, R11, R4, RZ ;  /* 0x000000040b087225 */ /* 0x000fe200078e00ff */
[----:B------:R-:W-:Y:S02]  /*1770*/  IADD3.X R13, PT, PT, RZ, RZ, R10, P2, P1 ;  /* 0x000000ffff0d7210 */ /* 0x000fe400017e240a */
[----:B------:R-:W-:Y:S01]  /*1780*/  SEL R17, R17, R6, !P3 ;  /* 0x0000000611117207 */ /* 0x000fe20005800000 */
[----:B------:R-:W-:Y:S01]  /*1790*/  IMAD R9, R11, R5, R9 ;  /* 0x000000050b097224 */ /* 0x000fe200078e0209 */
[----:B------:R-:W-:-:S03]  /*17a0*/  IADD3 R15, P0, PT, RZ, -R8, RZ ;  /* 0x80000008ff0f7210 */ /* 0x000fc60007f1e0ff */
[----:B------:R-:W-:Y:S02]  /*17b0*/  IMAD R9, R13, R4, R9 ;  /* 0x000000040d097224 */ /* 0x000fe400078e0209 */
[----:B------:R-:W-:-:S04]  /*17c0*/  IMAD.HI.U32 R10, R11, R15, RZ ;  /* 0x0000000f0b0a7227 */ /* 0x000fc800078e00ff */
[----:B------:R-:W-:Y:S02]  /*17d0*/  IMAD.X R8, RZ, RZ, ~R9, P0 ;  /* 0x000000ffff087224 */ /* 0x000fe400000e0e09 */
[----:B------:R-:W-:Y:S02]  /*17e0*/  IMAD.MOV.U32 R9, RZ, RZ, RZ ;  /* 0x000000ffff097224 */ /* 0x000fe400078e00ff */
[----:B------:R-:W-:-:S04]  /*17f0*/  IMAD.WIDE.U32 R10, P0, R11, R8, R10 ;  /* 0x000000080b0a7225 */ /* 0x000fc8000780000a */
[----:B------:R-:W-:-:S04]  /*1800*/  IMAD.HI.U32 R11, P1, R13, R15, R10 ;  /* 0x0000000f0d0b7227 */ /* 0x000fc8000782000a */
[CC--:B------:R-:W-:Y:S02]  /*1810*/  IMAD R10, R13.reuse, R8.reuse, RZ ;  /* 0x000000080d0a7224 */ /* 0x0c0fe400078e02ff */
[----:B------:R-:W-:-:S03]  /*1820*/  IMAD.HI.U32 R8, R13, R8, RZ ;  /* 0x000000080d087227 */ /* 0x000fc600078e00ff */
[----:B------:R-:W-:Y:S01]  /*1830*/  IADD3 R11, P2, PT, R10, R11, RZ ;  /* 0x0000000b0a0b7210 */ /* 0x000fe20007f5e0ff */
[----:B------:R-:W-:Y:S02]  /*1840*/  IMAD.X R10, RZ, RZ, ~R7, P4 ;  /* 0x000000ffff0a7224 */ /* 0x000fe400020e0e07 */
[----:B------:R-:W-:Y:S02]  /*1850*/  IMAD.X R13, R8, 0x1, R13, P0 ;  /* 0x00000001080d7824 */ /* 0x000fe400000e060d */
[C---:B------:R-:W-:Y:S01]  /*1860*/  IMAD.HI.U32 R8, R11.reuse, R17, RZ ;  /* 0x000000110b087227 */ /* 0x040fe200078e00ff */
[-C--:B------:R-:W-:Y:S02]  /*1870*/  SEL R10, R10, R7.reuse, !P3 ;  /* 0x000000070a0a7207 */ /* 0x080fe40005800000 */
[----:B------:R-:W-:Y:S02]  /*1880*/  IADD3.X R13, PT, PT, RZ, RZ, R13, P2, P1 ;  /* 0x000000ffff0d7210 */ /* 0x000fe400017e240d */
[----:B------:R-:W-:Y:S01]  /*1890*/  LOP3.LUT R7, R2, R7, RZ, 0x3c, !PT ;  /* 0x0000000702077212 */ /* 0x000fe200078e3cff */
[----:B------:R-:W-:-:S04]  /*18a0*/  IMAD.WIDE.U32 R8, R11, R10, R8 ;  /* 0x0000000a0b087225 */ /* 0x000fc800078e0008 */
[C---:B------:R-:W-:Y:S02]  /*18b0*/  IMAD R11, R13.reuse, R10, RZ ;  /* 0x0000000a0d0b7224 */ /* 0x040fe400078e02ff */
[----:B------:R-:W-:-:S04]  /*18c0*/  IMAD.HI.U32 R8, P0, R13, R17, R8 ;  /* 0x000000110d087227 */ /* 0x000fc80007800008 */
[----:B------:R-:W-:Y:S01]  /*18d0*/  IMAD.HI.U32 R6, R13, R10, RZ ;  /* 0x0000000a0d067227 */ /* 0x000fe200078e00ff */
[----:B------:R-:W-:-:S03]  /*18e0*/  IADD3 R11, P1, PT, R11, R8, RZ ;  /* 0x000000080b0b7210 */ /* 0x000fc60007f3e0ff */
[----:B------:R-:W-:Y:S02]  /*18f0*/  IMAD.X R6, RZ, RZ, R6, P0 ;  /* 0x000000ffff067224 */ /* 0x000fe400000e0606 */
[----:B------:R-:W-:-:S04]  /*1900*/  IMAD.WIDE.U32 R8, R11, R4, RZ ;  /* 0x000000040b087225 */ /* 0x000fc800078e00ff */
[----:B------:R-:W-:Y:S01]  /*1910*/  IMAD.X R13, RZ, RZ, R6, P1 ;  /* 0x000000ffff0d7224 */ /* 0x000fe200008e0606 */
[----:B------:R-:W-:Y:S01]  /*1920*/  IADD3 R17, P1, PT, -R8, R17, RZ ;  /* 0x0000001108117210 */ /* 0x000fe20007f3e1ff */
[----:B------:R-:W-:-:S03]  /*1930*/  IMAD R6, R11, R5, R9 ;  /* 0x000000050b067224 */ /* 0x000fc600078e0209 */
[-C--:B------:R-:W-:Y:S01]  /*1940*/  ISETP.GE.U32.AND P0, PT, R17, R4.reuse, PT ;  /* 0x000000041100720c */ /* 0x080fe20003f06070 */
[----:B------:R-:W-:-:S04]  /*1950*/  IMAD R6, R13, R4, R6 ;  /* 0x000000040d067224 */ /* 0x000fc800078e0206 */
[----:B------:R-:W-:Y:S01]  /*1960*/  IMAD.X R19, R10, 0x1, ~R6, P1 ;  /* 0x000000010a137824 */ /* 0x000fe200008e0e06 */
[----:B------:R-:W-:Y:S02]  /*1970*/  IADD3 R9, P1, PT, R17, -R4, RZ ;  /* 0x8000000411097210 */ /* 0x000fe40007f3e0ff */
[----:B------:R-:W-:Y:S02]  /*1980*/  IADD3 R6, P2, PT, R11, 0x1, RZ ;  /* 0x000000010b067810 */ /* 0x000fe40007f5e0ff */
[C---:B------:R-:W-:Y:S01]  /*1990*/  ISETP.GE.U32.AND.EX P0, PT, R19.reuse, R5, PT, P0 ;  /* 0x000000051300720c */ /* 0x040fe20003f06100 */
[----:B------:R-:W-:Y:S02]  /*19a0*/  IMAD.X R15, R19, 0x1, ~R5, P1 ;  /* 0x00000001130f7824 */ /* 0x000fe400008e0e05 */
[----:B------:R-:W-:Y:S01]  /*19b0*/  IMAD.X R8, RZ, RZ, R13, P2 ;  /* 0x000000ffff087224 */ /* 0x000fe200010e060d */
[----:B------:R-:W-:Y:S02]  /*19c0*/  SEL R9, R9, R17, P0 ;  /* 0x0000001109097207 */ /* 0x000fe40000000000 */
[----:B------:R-:W-:-:S02]  /*19d0*/  SEL R11, R6, R11, P0 ;  /* 0x0000000b060b7207 */ /* 0x000fc40000000000 */
[----:B------:R-:W-:Y:S02]  /*19e0*/  SEL R15, R15, R19, P0 ;  /* 0x000000130f0f7207 */ /* 0x000fe40000000000 */
[----:B------:R-:W-:Y:S02]  /*19f0*/  ISETP.GE.U32.AND P1, PT, R9, R4, PT ;  /* 0x000000040900720c */ /* 0x000fe40003f26070 */
[----:B------:R-:W-:Y:S02]  /*1a00*/  SEL R4, R8, R13, P0 ;  /* 0x0000000d08047207 */ /* 0x000fe40000000000 */
[----:B------:R-:W-:Y:S02]  /*1a10*/  IADD3 R16, P2, PT, R11, 0x1, RZ ;  /* 0x000000010b107810 */ /* 0x000fe40007f5e0ff */
[----:B------:R-:W-:Y:S02]  /*1a20*/  ISETP.GE.U32.AND.EX P0, PT, R15, R5, PT, P1 ;  /* 0x000000050f00720c */ /* 0x000fe40003f06110 */
[----:B------:R-:W-:Y:S01]  /*1a30*/  ISETP.GE.AND P1, PT, R7, RZ, PT ;  /* 0x000000ff0700720c */ /* 0x000fe20003f26270 */
[----:B------:R-:W-:Y:S01]  /*1a40*/  IMAD.X R17, RZ, RZ, R4, P2 ;  /* 0x000000ffff117224 */ /* 0x000fe200010e0604 */
[----:B------:R-:W-:-:S04]  /*1a50*/  SEL R16, R16, R11, P0 ;  /* 0x0000000b10107207 */ /* 0x000fc80000000000 */
[----:B------:R-:W-:Y:S02]  /*1a60*/  SEL R17, R17, R4, P0 ;  /* 0x0000000411117207 */ /* 0x000fe40000000000 */
[-C--:B------:R-:W-:Y:S02]  /*1a70*/  IADD3 R5, P2, PT, RZ, -R16.reuse, RZ ;  /* 0x80000010ff057210 */ /* 0x080fe40007f5e0ff */
[----:B------:R-:W-:Y:S01]  /*1a80*/  ISETP.NE.U32.AND P0, PT, R3, RZ, PT ;  /* 0x000000ff0300720c */ /* 0x000fe20003f05070 */
[----:B------:R-:W-:Y:S01]  /*1a90*/  IMAD.MOV.U32 R3, RZ, RZ, 0x0 ;  /* 0x00000000ff037424 */ /* 0x000fe200078e00ff */
[----:B------:R-:W-:Y:S01]  /*1aa0*/  SEL R16, R5, R16, !P1 ;  /* 0x0000001005107207 */ /* 0x000fe20004800000 */
[----:B------:R-:W-:Y:S01]  /*1ab0*/  IMAD.X R4, RZ, RZ, ~R17, P2 ;  /* 0x000000ffff047224 */ /* 0x000fe200010e0e11 */
[----:B------:R-:W-:Y:S01]  /*1ac0*/  ISETP.NE.AND.EX P0, PT, R2, RZ, PT, P0 ;  /* 0x000000ff0200720c */ /* 0x000fe20003f05300 */
[----:B------:R-:W-:-:S03]  /*1ad0*/  IMAD.MOV.U32 R2, RZ, RZ, R0 ;  /* 0x000000ffff027224 */ /* 0x000fc600078e0000 */
[----:B------:R-:W-:Y:S02]  /*1ae0*/  SEL R17, R4, R17, !P1 ;  /* 0x0000001104117207 */ /* 0x000fe40004800000 */
[----:B------:R-:W-:Y:S02]  /*1af0*/  SEL R16, R16, 0xffffffff, P0 ;  /* 0xffffffff10107807 */ /* 0x000fe40000000000 */
[----:B------:R-:W-:Y:S01]  /*1b00*/  SEL R17, R17, 0xffffffff, P0 ;  /* 0xffffffff11117807 */ /* 0x000fe20000000000 */
[----:B------:R-:W-:Y:S06]  /*1b10*/  RET.REL.NODEC R2 `(_Z10find_valuePclPllS0_S0_lliS_iS0_) ;  /* 0xffffffe402387950 */ /* 0x000fec0003c3ffff */
.L_x_29:
[----:B------:R-:W-:-:S00]  /*1b20*/  BRA `(.L_x_29) ;  /* 0xfffffffc00fc7947 */ /* 0x000fc0000383ffff */
[----:B------:R-:W-:-:S00]  /*1b30*/  NOP ;  /* 0x0000000000007918 */ /* 0x000fc00000000000 */
        /* <DEDUP_REMOVED lines=12> */
.L_x_30:


//--------------------- .nv.global.init           --------------------------
	.section	.nv.global.init,"aw",@progbits
.nv.global.init:
	.type		$str$2,@object
	.size		$str$2,($str - $str$2)
$str$2:
        /*0000*/ 	.byte	0x66, 0x61, 0x6c, 0x73, 0x65, 0x00
	.type		$str,@object
	.size		$str,($str$1 - $str)
$str:
        /*0006*/ 	.byte	0x69, 0x20, 0x3c, 0x3d, 0x20, 0x33, 0x35, 0x00
	.type		$str$1,@object
	.size		$str$1,($str$3 - $str$1)
$str$1:
        /*000e*/ 	.byte	0x2f, 0x74, 0x6d, 0x70, 0x2f, 0x73, 0x61, 0x73, 0x73, 0x5f, 0x63, 0x75, 0x5f, 0x67, 0x37, 0x7a
        /*001e*/ 	.byte	0x6a, 0x7a, 0x71, 0x7a, 0x30, 0x2f, 0x6b, 0x2e, 0x63, 0x75, 0x00
	.type		$str$3,@object
	.size		$str$3,(__unnamed_1 - $str$3)
$str$3:
        /*0029*/ 	.byte	0x73, 0x74, 0x72, 0x69, 0x6e, 0x67, 0x5f, 0x65, 0x6e, 0x64, 0x5f, 0x69, 0x6e, 0x64, 0x65, 0x78
        /*0039*/ 	.byte	0x20, 0x3e, 0x3d, 0x20, 0x6e, 0x65, 0x77, 0x5f, 0x6c, 0x69, 0x6e, 0x65, 0x5f, 0x73, 0x74, 0x61
        /*0049*/ 	.byte	0x72, 0x74, 0x00
	.type		__unnamed_1,@object
	.size		__unnamed_1,(.L_0 - __unnamed_1)
__unnamed_1:
        /*004c*/ 	.byte	0x76, 0x6f, 0x69, 0x64, 0x20, 0x66, 0x69, 0x6e, 0x64, 0x5f, 0x76, 0x61, 0x6c, 0x75, 0x65, 0x28
        /*005c*/ 	.byte	0x63, 0x68, 0x61, 0x72, 0x20, 0x2a, 0x2c, 0x20, 0x6c, 0x6f, 0x6e, 0x67, 0x2c, 0x20, 0x6c, 0x6f
        /*006c*/ 	.byte	0x6e, 0x67, 0x20, 0x2a, 0x2c, 0x20, 0x6c, 0x6f, 0x6e, 0x67, 0x2c, 0x20, 0x6c, 0x6f, 0x6e, 0x67
        /*007c*/ 	.byte	0x20, 0x2a, 0x2c, 0x20, 0x6c, 0x6f, 0x6e, 0x67, 0x20, 0x2a, 0x2c, 0x20, 0x6c, 0x6f, 0x6e, 0x67
        /*008c*/ 	.byte	0x2c, 0x20, 0x6c, 0x6f, 0x6e, 0x67, 0x2c, 0x20, 0x69, 0x6e, 0x74, 0x2c, 0x20, 0x63, 0x68, 0x61
        /*009c*/ 	.byte	0x72, 0x20, 0x2a, 0x2c, 0x20, 0x69, 0x6e, 0x74, 0x2c, 0x20, 0x6c, 0x6f, 0x6e, 0x67, 0x20, 0x2a
        /*00ac*/ 	.byte	0x29, 0x00
.L_0:


//--------------------- .nv.shared.reserved.0     --------------------------
	.section	.nv.shared.reserved.0,"aw",@nobits
	.weak		__nv_reservedSMEM_offset_0_alias
	.size		__nv_reservedSMEM_offset_0_alias, 0, 64
	.other		__nv_reservedSMEM_offset_0_alias,@"STO_CUDA_RESERVED_SHARED STV_DEFAULT"
__nv_reservedSMEM_offset_0_alias:
	.zero		0
	.zero		64


//--------------------- .nv.constant0._Z10find_valuePclPllS0_S0_lliS_iS0_ --------------------------
	.section	.nv.constant0._Z10find_valuePclPllS0_S0_lliS_iS0_,"a",@progbits
	.sectionflags	@""
	.align	4
.nv.constant0._Z10find_valuePclPllS0_S0_lliS_iS0_:
	.zero		992


//--------------------- SYMBOLS --------------------------

	.type		.nv.reservedSmem.offset0,@object
	.size		.nv.reservedSmem.offset0,0x4
	.type		__assertfail,@function
